// auto-generated by cutlass_sweep.gemm — config: {"arch": "sm_90", "cluster_m": 2, "cluster_n": 1, "dtype": "e5m2", "stages": 4, "tile_k": 32, "tile_m": 256, "tile_n": 64}
#include "cutlass/cutlass.h"
#include "cutlass/gemm/collective/collective_builder.hpp"
#include "cutlass/gemm/device/gemm_universal_adapter.h"
#include "cutlass/gemm/kernel/gemm_universal.hpp"
#include "cutlass/epilogue/collective/collective_builder.hpp"

using ElemA = cutlass::float_e5m2_t;
using ElemB = cutlass::float_e5m2_t;
using ElemCD = cutlass::float_e5m2_t;
using Acc  = float;
using TileShape    = cute::Shape<cute::_256, cute::_64, cute::_32>;
using ClusterShape = cute::Shape<cute::_2, cute::_1, cute::_1>;

using CollectiveEpilogue = typename cutlass::epilogue::collective::CollectiveBuilder<
    cutlass::arch::Sm90, cutlass::arch::OpClassTensorOp,
    TileShape, ClusterShape,
    cutlass::epilogue::collective::EpilogueTileAuto,
    Acc, Acc,
    ElemCD, cutlass::layout::RowMajor, 128 / cutlass::sizeof_bits<ElemCD>::value,
    ElemCD, cutlass::layout::RowMajor, 128 / cutlass::sizeof_bits<ElemCD>::value,
    cutlass::epilogue::collective::EpilogueScheduleAuto
  >::CollectiveOp;

using CollectiveMainloop = typename cutlass::gemm::collective::CollectiveBuilder<
    cutlass::arch::Sm90, cutlass::arch::OpClassTensorOp,
    ElemA, cutlass::layout::RowMajor, 128 / cutlass::sizeof_bits<ElemA>::value,
    ElemB, cutlass::layout::ColumnMajor, 128 / cutlass::sizeof_bits<ElemB>::value,
    Acc,
    TileShape, ClusterShape,
    cutlass::gemm::collective::StageCount<4>,
    cutlass::gemm::collective::KernelScheduleAuto
  >::CollectiveOp;

using GemmKernel = cutlass::gemm::kernel::GemmUniversal<
    cute::Shape<int,int,int,int>,
    CollectiveMainloop,
    CollectiveEpilogue
>;
using Gemm = cutlass::gemm::device::GemmUniversalAdapter<GemmKernel>;

// Force the device kernel symbol into the cubin without needing a host main.
auto* _anchor = &cutlass::device_kernel<GemmKernel>;


// ===== COMPILED SASS (sm_90a) =====

	.target	sm_90a

	.elftype	@"ET_EXEC"


//--------------------- .note.nv.tkinfo           --------------------------
	.section	.note.nv.tkinfo,"",@"SHT_NOTE"
	.sectionflags	@"SHF_NOTE_NV_TKINFO"
	.tkinfo
        /*0018*/ 	.word	0x00000002
        /*0030*/ 	.string	""
        /*0030*/ 	.string	"ptxas"
        /*0030*/ 	.string	"Cuda compilation tools, release 13.0, V13.0.88"
        /*0030*/ 	.string	"Build cuda_13.0.r13.0/compiler.36424714_0"
        /*0030*/ 	.string	"-arch sm_90a -m 64 "



//--------------------- .note.nv.cuinfo           --------------------------
	.section	.note.nv.cuinfo,"",@"SHT_NOTE"
	.sectionflags	@"SHF_NOTE_NV_CUINFO"
        /*0018*/ 	.short	0x0002
        /*001a*/ 	.short	0x005a
        /*001c*/ 	.short	0x0082
	.zero		2


//--------------------- .nv.info                  --------------------------
	.section	.nv.info,"",@"SHT_CUDA_INFO"
	.align	4


	//----- nvinfo : EIATTR_REGCOUNT
	.align		4
        /*0000*/ 	.byte	0x04, 0x2f
        /*0002*/ 	.short	(.L_12 - .L_11)
	.align		4
.L_11:
        /*0004*/ 	.word	index@(_ZN7cutlass13device_kernelINS_4gemm6kernel13GemmUniversalIN4cute5tupleIJiiiiEEENS1_10collective13CollectiveMmaINS1_37MainloopSm90TmaGmmaWarpSpecializedFP8ILi4ENS5_IJNS4_1CILi2EEENSA_ILi1EEESC_EEENS1_35KernelTmaWarpSpecializedCooperativeEEENS5_IJNSA_ILi256EEENSA_ILi64EEENSA_ILi32EEEEEENS_12float_e5m2_tENS5_IJlSC_lEEESK_SL_NS4_8TiledMMAINS4_8MMA_AtomIJNS4_4SM904GMMA30MMA_64x64x32_F32E5M2E5M2_SS_TNILNSP_7ScaleInE1ELSR_1EEEEEENS4_6LayoutISD_NS5_IJSC_NSA_ILi0EEESV_EEEEENS5_IJNS4_10UnderscoreESY_SY_EEEEENS4_13SM90_TMA_LOADENS4_14ComposedLayoutINS4_7SwizzleILi1ELi4ELi3EEENS4_18smem_ptr_flag_bitsILi8EEENSU_INS5_IJNSA_ILi8EEESI_EEENS5_IJSI_SC_EEEEEEEvNS4_8identityENS4_23SM90_TMA_LOAD_MULTICASTES1B_vS1C_EENS_8epilogue10collective6detail29Sm90TmaWarpSpecializedAdapterINS1G_15DefaultEpilogueISK_SL_SL_NS1F_6thread17LinearCombinationISK_Li1EffLNS1K_9ScaleType4KindE0ELNS_15FloatRoundStyleE2ESK_EENS1_15EpilogueDefaultEEEEEvvEEEEvNT_6ParamsE)
        /*0008*/ 	.word	0x000000a8


	//----- nvinfo : EIATTR_FRAME_SIZE
	.align		4
.L_12:
        /*000c*/ 	.byte	0x04, 0x11
        /*000e*/ 	.short	(.L_14 - .L_13)
	.align		4
.L_13:
        /*0010*/ 	.word	index@(_ZN7cutlass13device_kernelINS_4gemm6kernel13GemmUniversalIN4cute5tupleIJiiiiEEENS1_10collective13CollectiveMmaINS1_37MainloopSm90TmaGmmaWarpSpecializedFP8ILi4ENS5_IJNS4_1CILi2EEENSA_ILi1EEESC_EEENS1_35KernelTmaWarpSpecializedCooperativeEEENS5_IJNSA_ILi256EEENSA_ILi64EEENSA_ILi32EEEEEENS_12float_e5m2_tENS5_IJlSC_lEEESK_SL_NS4_8TiledMMAINS4_8MMA_AtomIJNS4_4SM904GMMA30MMA_64x64x32_F32E5M2E5M2_SS_TNILNSP_7ScaleInE1ELSR_1EEEEEENS4_6LayoutISD_NS5_IJSC_NSA_ILi0EEESV_EEEEENS5_IJNS4_10UnderscoreESY_SY_EEEEENS4_13SM90_TMA_LOADENS4_14ComposedLayoutINS4_7SwizzleILi1ELi4ELi3EEENS4_18smem_ptr_flag_bitsILi8EEENSU_INS5_IJNSA_ILi8EEESI_EEENS5_IJSI_SC_EEEEEEEvNS4_8identityENS4_23SM90_TMA_LOAD_MULTICASTES1B_vS1C_EENS_8epilogue10collective6detail29Sm90TmaWarpSpecializedAdapterINS1G_15DefaultEpilogueISK_SL_SL_NS1F_6thread17LinearCombinationISK_Li1EffLNS1K_9ScaleType4KindE0ELNS_15FloatRoundStyleE2ESK_EENS1_15EpilogueDefaultEEEEEvvEEEEvNT_6ParamsE)
        /*0014*/ 	.word	0x00000000


	//----- nvinfo : EIATTR_MIN_STACK_SIZE
	.align		4
.L_14:
        /*0018*/ 	.byte	0x04, 0x12
        /*001a*/ 	.short	(.L_16 - .L_15)
	.align		4
.L_15:
        /*001c*/ 	.word	index@(_ZN7cutlass13device_kernelINS_4gemm6kernel13GemmUniversalIN4cute5tupleIJiiiiEEENS1_10collective13CollectiveMmaINS1_37MainloopSm90TmaGmmaWarpSpecializedFP8ILi4ENS5_IJNS4_1CILi2EEENSA_ILi1EEESC_EEENS1_35KernelTmaWarpSpecializedCooperativeEEENS5_IJNSA_ILi256EEENSA_ILi64EEENSA_ILi32EEEEEENS_12float_e5m2_tENS5_IJlSC_lEEESK_SL_NS4_8TiledMMAINS4_8MMA_AtomIJNS4_4SM904GMMA30MMA_64x64x32_F32E5M2E5M2_SS_TNILNSP_7ScaleInE1ELSR_1EEEEEENS4_6LayoutISD_NS5_IJSC_NSA_ILi0EEESV_EEEEENS5_IJNS4_10UnderscoreESY_SY_EEEEENS4_13SM90_TMA_LOADENS4_14ComposedLayoutINS4_7SwizzleILi1ELi4ELi3EEENS4_18smem_ptr_flag_bitsILi8EEENSU_INS5_IJNSA_ILi8EEESI_EEENS5_IJSI_SC_EEEEEEEvNS4_8identityENS4_23SM90_TMA_LOAD_MULTICASTES1B_vS1C_EENS_8epilogue10collective6detail29Sm90TmaWarpSpecializedAdapterINS1G_15DefaultEpilogueISK_SL_SL_NS1F_6thread17LinearCombinationISK_Li1EffLNS1K_9ScaleType4KindE0ELNS_15FloatRoundStyleE2ESK_EENS1_15EpilogueDefaultEEEEEvvEEEEvNT_6ParamsE)
        /*0020*/ 	.word	0x00000000
.L_16:


//--------------------- .nv.compat                --------------------------
	.section	.nv.compat,"",@"SHT_CUDA_COMPAT_INFO"
	.align	4
        /*0000*/ 	.byte	0x02, 0x09, 0x01, 0x00, 0x02, 0x02, 0x04, 0x00, 0x02, 0x05, 0x05, 0x00, 0x03, 0x07, 0x01, 0x01
        /*0010*/ 	.byte	0x02, 0x03, 0x01, 0x00, 0x02, 0x06, 0x01, 0x00, 0x04, 0x0b, 0x08, 0x00, 0x00, 0x00, 0x00, 0x00
        /*0020*/ 	.byte	0x00, 0x00, 0x00, 0x00


//--------------------- .nv.info._ZN7cutlass13device_kernelINS_4gemm6kernel13GemmUniversalIN4cute5tupleIJiiiiEEENS1_10collective13CollectiveMmaINS1_37MainloopSm90TmaGmmaWarpSpecializedFP8ILi4ENS5_IJNS4_1CILi2EEENSA_ILi1EEESC_EEENS1_35KernelTmaWarpSpecializedCooperativeEEENS5_IJNSA_ILi256EEENSA_ILi64EEENSA_ILi32EEEEEENS_12float_e5m2_tENS5_IJlSC_lEEESK_SL_NS4_8TiledMMAINS4_8MMA_AtomIJNS4_4SM904GMMA30MMA_64x64x32_F32E5M2E5M2_SS_TNILNSP_7ScaleInE1ELSR_1EEEEEENS4_6LayoutISD_NS5_IJSC_NSA_ILi0EEESV_EEEEENS5_IJNS4_10UnderscoreESY_SY_EEEEENS4_13SM90_TMA_LOADENS4_14ComposedLayoutINS4_7SwizzleILi1ELi4ELi3EEENS4_18smem_ptr_flag_bitsILi8EEENSU_INS5_IJNSA_ILi8EEESI_EEENS5_IJSI_SC_EEEEEEEvNS4_8identityENS4_23SM90_TMA_LOAD_MULTICASTES1B_vS1C_EENS_8epilogue10collective6detail29Sm90TmaWarpSpecializedAdapterINS1G_15DefaultEpilogueISK_SL_SL_NS1F_6thread17LinearCombinationISK_Li1EffLNS1K_9ScaleType4KindE0ELNS_15FloatRoundStyleE2ESK_EENS1_15EpilogueDefaultEEEEEvvEEEEvNT_6ParamsE --------------------------
	.section	.nv.info._ZN7cutlass13device_kernelINS_4gemm6kernel13GemmUniversalIN4cute5tupleIJiiiiEEENS1_10collective13CollectiveMmaINS1_37MainloopSm90TmaGmmaWarpSpecializedFP8ILi4ENS5_IJNS4_1CILi2EEENSA_ILi1EEESC_EEENS1_35KernelTmaWarpSpecializedCooperativeEEENS5_IJNSA_ILi256EEENSA_ILi64EEENSA_ILi32EEEEEENS_12float_e5m2_tENS5_IJlSC_lEEESK_SL_NS4_8TiledMMAINS4_8MMA_AtomIJNS4_4SM904GMMA30MMA_64x64x32_F32E5M2E5M2_SS_TNILNSP_7ScaleInE1ELSR_1EEEEEENS4_6LayoutISD_NS5_IJSC_NSA_ILi0EEESV_EEEEENS5_IJNS4_10UnderscoreESY_SY_EEEEENS4_13SM90_TMA_LOADENS4_14ComposedLayoutINS4_7SwizzleILi1ELi4ELi3EEENS4_18smem_ptr_flag_bitsILi8EEENSU_INS5_IJNSA_ILi8EEESI_EEENS5_IJSI_SC_EEEEEEEvNS4_8identityENS4_23SM90_TMA_LOAD_MULTICASTES1B_vS1C_EENS_8epilogue10collective6detail29Sm90TmaWarpSpecializedAdapterINS1G_15DefaultEpilogueISK_SL_SL_NS1F_6thread17LinearCombinationISK_Li1EffLNS1K_9ScaleType4KindE0ELNS_15FloatRoundStyleE2ESK_EENS1_15EpilogueDefaultEEEEEvvEEEEvNT_6ParamsE,"",@"SHT_CUDA_INFO"
	.sectionflags	@""
	.align	4


	//----- nvinfo : EIATTR_CUDA_API_VERSION
	.align		4
        /*0000*/ 	.byte	0x04, 0x37
        /*0002*/ 	.short	(.L_18 - .L_17)
.L_17:
        /*0004*/ 	.word	0x00000082


	//----- nvinfo : EIATTR_KPARAM_INFO
	.align		4
.L_18:
        /*0008*/ 	.byte	0x04, 0x17
        /*000a*/ 	.short	(.L_20 - .L_19)
.L_19:
        /*000c*/ 	.word	0x00000000
        /*0010*/ 	.short	0x0000
        /*0012*/ 	.short	0x0070
        /*0014*/ 	.byte	0x00, 0xf0, 0x01, 0x10


	//----- nvinfo : EIATTR_SPARSE_MMA_MASK
	.align		4
.L_20:
        /*0018*/ 	.byte	0x03, 0x50
        /*001a*/ 	.short	0x0000


	//----- nvinfo : EIATTR_MAXREG_COUNT
	.align		4
        /*001c*/ 	.byte	0x03, 0x1b
        /*001e*/ 	.short	0x00a8


	//----- nvinfo : EIATTR_NUM_BARRIERS
	.align		4
        /*0020*/ 	.byte	0x02, 0x4c
        /*0022*/ 	.byte	0x01
	.zero		1


	//----- nvinfo : EIATTR_MERCURY_ISA_VERSION
	.align		4
        /*0024*/ 	.byte	0x03, 0x5f
        /*0026*/ 	.short	0x0101


	//----- nvinfo : EIATTR_INT_WARP_WIDE_INSTR_OFFSETS
	.align		4
        /*0028*/ 	.byte	0x04, 0x31
        /*002a*/ 	.short	(.L_22 - .L_21)


	//   ....[0]....
.L_21:
        /*002c*/ 	.word	0x000004a0


	//   ....[1]....
        /*0030*/ 	.word	0x000004d0


	//   ....[2]....
        /*0034*/ 	.word	0x00000650


	//   ....[3]....
        /*0038*/ 	.word	0x00002d60


	//----- nvinfo : EIATTR_COOP_GROUP_MASK_REGIDS
	.align		4
.L_22:
        /*003c*/ 	.byte	0x04, 0x29
        /*003e*/ 	.short	(.L_24 - .L_23)


	//   ....[0]....
.L_23:
        /*0040*/ 	.word	0xffffffff


	//   ....[1]....
        /*0044*/ 	.word	0xffffffff


	//   ....[2]....
        /*0048*/ 	.word	0xffffffff


	//   ....[3]....
        /*004c*/ 	.word	0xffffffff


	//   ....[4]....
        /*0050*/ 	.word	0xffffffff


	//   ....[5]....
        /*0054*/ 	.word	0xffffffff


	//----- nvinfo : EIATTR_COOP_GROUP_INSTR_OFFSETS
	.align		4
.L_24:
        /*0058*/ 	.byte	0x04, 0x28
        /*005a*/ 	.short	(.L_26 - .L_25)


	//   ....[0]....
.L_25:
        /*005c*/ 	.word	0x00000060


	//   ....[1]....
        /*0060*/ 	.word	0x00000070


	//   ....[2]....
        /*0064*/ 	.word	0x00000130


	//   ....[3]....
        /*0068*/ 	.word	0x000002d0


	//   ....[4]....
        /*006c*/ 	.word	0x000007f0


	//   ....[5]....
        /*0070*/ 	.word	0x00001270


	//----- nvinfo : EIATTR_REG_RECONFIG
	.align		4
.L_26:
        /*0074*/ 	.byte	0x01, 0x54
	.zero		2


	//----- nvinfo : EIATTR_MBARRIER_INSTR_OFFSETS
	.align		4
        /*0078*/ 	.byte	0x04, 0x39
        /*007a*/ 	.short	(.L_28 - .L_27)


	//   ....[0]....
.L_27:
        /*007c*/ 	.word	0x00000230
        /*0080*/ 	.word	0x000000ff
        /*0084*/ 	.word	0x00000000
        /*0088*/ 	.short	0x0100
        /*008a*/ 	.byte	0x08
	.zero		1


	//   ....[1]....
        /*008c*/ 	.word	0x00000240
        /*0090*/ 	.word	0x000000ff
        /*0094*/ 	.word	0x00000020
        /*0098*/ 	.short	0x0100
        /*009a*/ 	.byte	0x08
	.zero		1


	//   ....[2]....
        /*009c*/ 	.word	0x00000250
        /*00a0*/ 	.word	0x000000ff
        /*00a4*/ 	.word	0x00000008
        /*00a8*/ 	.short	0x0100
        /*00aa*/ 	.byte	0x08
	.zero		1


	//   ....[3]....
        /*00ac*/ 	.word	0x00000260
        /*00b0*/ 	.word	0x000000ff
        /*00b4*/ 	.word	0x00000028
        /*00b8*/ 	.short	0x0100
        /*00ba*/ 	.byte	0x08
	.zero		1


	//   ....[4]....
        /*00bc*/ 	.word	0x00000270
        /*00c0*/ 	.word	0x000000ff
        /*00c4*/ 	.word	0x00000010
        /*00c8*/ 	.short	0x0100
        /*00ca*/ 	.byte	0x08
	.zero		1


	//   ....[5]....
        /*00cc*/ 	.word	0x00000280
        /*00d0*/ 	.word	0x000000ff
        /*00d4*/ 	.word	0x00000030
        /*00d8*/ 	.short	0x0100
        /*00da*/ 	.byte	0x08
	.zero		1


	//   ....[6]....
        /*00dc*/ 	.word	0x00000290
        /*00e0*/ 	.word	0x000000ff
        /*00e4*/ 	.word	0x00000018
        /*00e8*/ 	.short	0x0100
        /*00ea*/ 	.byte	0x08
	.zero		1


	//   ....[7]....
        /*00ec*/ 	.word	0x000002a0
        /*00f0*/ 	.word	0x000000ff
        /*00f4*/ 	.word	0x00000038
        /*00f8*/ 	.short	0x0100
        /*00fa*/ 	.byte	0x08
	.zero		1


	//   ....[8]....
        /*00fc*/ 	.word	0x000006e0
        /*0100*/ 	.word	0x000000ff
        /*0104*/ 	.word	0x00000050
        /*0108*/ 	.short	0x0100
        /*010a*/ 	.byte	0x06
	.zero		1


	//   ....[9]....
        /*010c*/ 	.word	0x00000780
        /*0110*/ 	.word	0x000000ff
        /*0114*/ 	.word	0x00000058
        /*0118*/ 	.short	0x0100
        /*011a*/ 	.byte	0x06
	.zero		1


	//   ....[10]....
        /*011c*/ 	.word	0x000017a0
        /*0120*/ 	.word	0x000000ff
        /*0124*/ 	.word	0x00000000
        /*0128*/ 	.short	0x010a
        /*012a*/ 	.byte	0x07
	.zero		1


	//   ....[11]....
        /*012c*/ 	.word	0x00001800
        /*0130*/ 	.word	0x000000ff
        /*0134*/ 	.word	0x00000000
        /*0138*/ 	.short	0x010a
        /*013a*/ 	.byte	0x07
	.zero		1


	//   ....[12]....
        /*013c*/ 	.word	0x00002110
        /*0140*/ 	.word	0x000000ff
        /*0144*/ 	.word	0x00000000
        /*0148*/ 	.short	0x010a
        /*014a*/ 	.byte	0x0c
	.zero		1


	//   ....[13]....
        /*014c*/ 	.word	0x00002150
        /*0150*/ 	.word	0x000000ff
        /*0154*/ 	.word	0x00000000
        /*0158*/ 	.short	0x010a
        /*015a*/ 	.byte	0x0c
	.zero		1


	//   ....[14]....
        /*015c*/ 	.word	0x00002770
        /*0160*/ 	.word	0x0000000e
        /*0164*/ 	.word	0x00000000
        /*0168*/ 	.short	0x0101
        /*016a*/ 	.byte	0x3f
	.zero		1


	//   ....[15]....
        /*016c*/ 	.word	0x00002de0
        /*0170*/ 	.word	0x0000000c
        /*0174*/ 	.word	0x00000000
        /*0178*/ 	.short	0x0101
        /*017a*/ 	.byte	0x3f
	.zero		1


	//   ....[16]....
        /*017c*/ 	.word	0x00008870
        /*0180*/ 	.word	0x00000015
        /*0184*/ 	.word	0x00000020
        /*0188*/ 	.short	0x010a
        /*018a*/ 	.byte	0x3f
	.zero		1


	//   ....[17]....
        /*018c*/ 	.word	0x00008c20
        /*0190*/ 	.word	0x00000007
        /*0194*/ 	.word	0x00000058
        /*0198*/ 	.short	0x0101
        /*019a*/ 	.byte	0x3f
	.zero		1


	//   ....[18]....
        /*019c*/ 	.word	0x00009330
        /*01a0*/ 	.word	0x00000005
        /*01a4*/ 	.word	0x00000000
        /*01a8*/ 	.short	0x010a
        /*01aa*/ 	.byte	0x3f
	.zero		1


	//   ....[19]....
        /*01ac*/ 	.word	0x000093b0
        /*01b0*/ 	.word	0x00000007
        /*01b4*/ 	.word	0x00000000
        /*01b8*/ 	.short	0x010a
        /*01ba*/ 	.byte	0x3f
	.zero		1


	//   ....[20]....
        /*01bc*/ 	.word	0x00009440
        /*01c0*/ 	.word	0x00000006
        /*01c4*/ 	.word	0x00000000
        /*01c8*/ 	.short	0x010a
        /*01ca*/ 	.byte	0x3f
	.zero		1


	//   ....[21]....
        /*01cc*/ 	.word	0x000094d0
        /*01d0*/ 	.word	0x00000003
        /*01d4*/ 	.word	0x00000000
        /*01d8*/ 	.short	0x010a
        /*01da*/ 	.byte	0x3f
	.zero		1


	//   ....[22]....
        /*01dc*/ 	.word	0x00009540
        /*01e0*/ 	.word	0x0000000d
        /*01e4*/ 	.word	0x00000000
        /*01e8*/ 	.short	0x010a
        /*01ea*/ 	.byte	0x3f
	.zero		1


	//   ....[23]....
        /*01ec*/ 	.word	0x000095a0
        /*01f0*/ 	.word	0x0000000f
        /*01f4*/ 	.word	0x00000000
        /*01f8*/ 	.short	0x010a
        /*01fa*/ 	.byte	0x3f
	.zero		1


	//   ....[24]....
        /*01fc*/ 	.word	0x00009670
        /*0200*/ 	.word	0x00000015
        /*0204*/ 	.word	0x00000020
        /*0208*/ 	.short	0x010a
        /*020a*/ 	.byte	0x3f
	.zero		1


	//   ....[25]....
        /*020c*/ 	.word	0x00009740
        /*0210*/ 	.word	0x00000005
        /*0214*/ 	.word	0x00000000
        /*0218*/ 	.short	0x010a
        /*021a*/ 	.byte	0x3f
	.zero		1


	//   ....[26]....
        /*021c*/ 	.word	0x00009790
        /*0220*/ 	.word	0x00000007
        /*0224*/ 	.word	0x00000000
        /*0228*/ 	.short	0x010a
        /*022a*/ 	.byte	0x3f
	.zero		1


	//   ....[27]....
        /*022c*/ 	.word	0x000097e0
        /*0230*/ 	.word	0x00000006
        /*0234*/ 	.word	0x00000000
        /*0238*/ 	.short	0x010a
        /*023a*/ 	.byte	0x3f
	.zero		1


	//----- nvinfo : EIATTR_NUM_MBARRIERS
	.align		4
.L_28:
        /*023c*/ 	.byte	0x03, 0x38
        /*023e*/ 	.short	0x000a


	//----- nvinfo : EIATTR_EXIT_INSTR_OFFSETS
	.align		4
        /*0240*/ 	.byte	0x04, 0x1c
        /*0242*/ 	.short	(.L_30 - .L_29)


	//   ....[0]....
.L_29:
        /*0244*/ 	.word	0x00000950


	//   ....[1]....
        /*0248*/ 	.word	0x00001140


	//   ....[2]....
        /*024c*/ 	.word	0x00007f80


	//   ....[3]....
        /*0250*/ 	.word	0x000084e0


	//   ....[4]....
        /*0254*/ 	.word	0x00009520


	//----- nvinfo : EIATTR_MAX_THREADS
	.align		4
.L_30:
        /*0258*/ 	.byte	0x04, 0x05
        /*025a*/ 	.short	(.L_32 - .L_31)
.L_31:
        /*025c*/ 	.word	0x00000180
        /*0260*/ 	.word	0x00000001
        /*0264*/ 	.word	0x00000001


	//----- nvinfo : EIATTR_CRS_STACK_SIZE
	.align		4
.L_32:
        /*0268*/ 	.byte	0x04, 0x1e
        /*026a*/ 	.short	(.L_34 - .L_33)
.L_33:
        /*026c*/ 	.word	0x00000000


	//----- nvinfo : EIATTR_CBANK_PARAM_SIZE
	.align		4
.L_34:
        /*0270*/ 	.byte	0x03, 0x19
        /*0272*/ 	.short	0x0470


	//----- nvinfo : EIATTR_PARAM_CBANK
	.align		4
        /*0274*/ 	.byte	0x04, 0x0a
        /*0276*/ 	.short	(.L_36 - .L_35)
	.align		4
.L_35:
        /*0278*/ 	.word	index@(.nv.constant0._ZN7cutlass13device_kernelINS_4gemm6kernel13GemmUniversalIN4cute5tupleIJiiiiEEENS1_10collective13CollectiveMmaINS1_37MainloopSm90TmaGmmaWarpSpecializedFP8ILi4ENS5_IJNS4_1CILi2EEENSA_ILi1EEESC_EEENS1_35KernelTmaWarpSpecializedCooperativeEEENS5_IJNSA_ILi256EEENSA_ILi64EEENSA_ILi32EEEEEENS_12float_e5m2_tENS5_IJlSC_lEEESK_SL_NS4_8TiledMMAINS4_8MMA_AtomIJNS4_4SM904GMMA30MMA_64x64x32_F32E5M2E5M2_SS_TNILNSP_7ScaleInE1ELSR_1EEEEEENS4_6LayoutISD_NS5_IJSC_NSA_ILi0EEESV_EEEEENS5_IJNS4_10UnderscoreESY_SY_EEEEENS4_13SM90_TMA_LOADENS4_14ComposedLayoutINS4_7SwizzleILi1ELi4ELi3EEENS4_18smem_ptr_flag_bitsILi8EEENSU_INS5_IJNSA_ILi8EEESI_EEENS5_IJSI_SC_EEEEEEEvNS4_8identityENS4_23SM90_TMA_LOAD_MULTICASTES1B_vS1C_EENS_8epilogue10collective6detail29Sm90TmaWarpSpecializedAdapterINS1G_15DefaultEpilogueISK_SL_SL_NS1F_6thread17LinearCombinationISK_Li1EffLNS1K_9ScaleType4KindE0ELNS_15FloatRoundStyleE2ESK_EENS1_15EpilogueDefaultEEEEEvvEEEEvNT_6ParamsE)
        /*027c*/ 	.short	0x0210
        /*027e*/ 	.short	0x0470


	//----- nvinfo : EIATTR_SW_WAR
	.align		4
.L_36:
        /*0280*/ 	.byte	0x04, 0x36
        /*0282*/ 	.short	(.L_38 - .L_37)
.L_37:
        /*0284*/ 	.word	0x00000008
.L_38:


//--------------------- .nv.callgraph             --------------------------
	.section	.nv.callgraph,"",@"SHT_CUDA_CALLGRAPH"
	.align	4
	.sectionentsize	8
	.align		4
        /*0000*/ 	.word	0x00000000
	.align		4
        /*0004*/ 	.word	0xffffffff
	.align		4
        /*0008*/ 	.word	0x00000000
	.align		4
        /*000c*/ 	.word	0xfffffffe
	.align		4
        /*0010*/ 	.word	0x00000000
	.align		4
        /*0014*/ 	.word	0xfffffffd
	.align		4
        /*0018*/ 	.word	0x00000000
	.align		4
        /*001c*/ 	.word	0xfffffffc


//--------------------- .nv.constant4             --------------------------
	.section	.nv.constant4,"a",@progbits
	.align	8
	.align		8
.nv.constant4:
        /*0000*/ 	.dword	_ZN39_INTERNAL_4b51fe51_4_k_cu_fd68273b_56084cuda3std3__45__cpo5beginE
	.align		8
        /*0008*/ 	.dword	_ZN39_INTERNAL_4b51fe51_4_k_cu_fd68273b_56084cuda3std3__45__cpo3endE
	.align		8
        /*0010*/ 	.dword	_ZN39_INTERNAL_4b51fe51_4_k_cu_fd68273b_56084cuda3std3__45__cpo6cbeginE
	.align		8
        /*0018*/ 	.dword	_ZN39_INTERNAL_4b51fe51_4_k_cu_fd68273b_56084cuda3std3__45__cpo4cendE
	.align		8
        /*0020*/ 	.dword	_ZN39_INTERNAL_4b51fe51_4_k_cu_fd68273b_56084cuda3std3__441_GLOBAL__N__4b51fe51_4_k_cu_fd68273b_56086ignoreE
	.align		8
        /*0028*/ 	.dword	_ZN39_INTERNAL_4b51fe51_4_k_cu_fd68273b_56084cuda3std3__419piecewise_constructE
	.align		8
        /*0030*/ 	.dword	_ZN39_INTERNAL_4b51fe51_4_k_cu_fd68273b_56084cuda3std3__48in_placeE
	.align		8
        /*0038*/ 	.dword	_ZN39_INTERNAL_4b51fe51_4_k_cu_fd68273b_56084cuda3std6ranges3__45__cpo4swapE
	.align		8
        /*0040*/ 	.dword	_ZN39_INTERNAL_4b51fe51_4_k_cu_fd68273b_56084cuda3std6ranges3__45__cpo9iter_moveE
	.align		8
        /*0048*/ 	.dword	_ZN39_INTERNAL_4b51fe51_4_k_cu_fd68273b_56084cute7productE
	.align		8
        /*0050*/ 	.dword	_ZN39_INTERNAL_4b51fe51_4_k_cu_fd68273b_56084cute1_E


//--------------------- .text._ZN7cutlass13device_kernelINS_4gemm6kernel13GemmUniversalIN4cute5tupleIJiiiiEEENS1_10collective13CollectiveMmaINS1_37MainloopSm90TmaGmmaWarpSpecializedFP8ILi4ENS5_IJNS4_1CILi2EEENSA_ILi1EEESC_EEENS1_35KernelTmaWarpSpecializedCooperativeEEENS5_IJNSA_ILi256EEENSA_ILi64EEENSA_ILi32EEEEEENS_12float_e5m2_tENS5_IJlSC_lEEESK_SL_NS4_8TiledMMAINS4_8MMA_AtomIJNS4_4SM904GMMA30MMA_64x64x32_F32E5M2E5M2_SS_TNILNSP_7ScaleInE1ELSR_1EEEEEENS4_6LayoutISD_NS5_IJSC_NSA_ILi0EEESV_EEEEENS5_IJNS4_10UnderscoreESY_SY_EEEEENS4_13SM90_TMA_LOADENS4_14ComposedLayoutINS4_7SwizzleILi1ELi4ELi3EEENS4_18smem_ptr_flag_bitsILi8EEENSU_INS5_IJNSA_ILi8EEESI_EEENS5_IJSI_SC_EEEEEEEvNS4_8identityENS4_23SM90_TMA_LOAD_MULTICASTES1B_vS1C_EENS_8epilogue10collective6detail29Sm90TmaWarpSpecializedAdapterINS1G_15DefaultEpilogueISK_SL_SL_NS1F_6thread17LinearCombinationISK_Li1EffLNS1K_9ScaleType4KindE0ELNS_15FloatRoundStyleE2ESK_EENS1_15EpilogueDefaultEEEEEvvEEEEvNT_6ParamsE --------------------------
	.section	.text._ZN7cutlass13device_kernelINS_4gemm6kernel13GemmUniversalIN4cute5tupleIJiiiiEEENS1_10collective13CollectiveMmaINS1_37MainloopSm90TmaGmmaWarpSpecializedFP8ILi4ENS5_IJNS4_1CILi2EEENSA_ILi1EEESC_EEENS1_35KernelTmaWarpSpecializedCooperativeEEENS5_IJNSA_ILi256EEENSA_ILi64EEENSA_ILi32EEEEEENS_12float_e5m2_tENS5_IJlSC_lEEESK_SL_NS4_8TiledMMAINS4_8MMA_AtomIJNS4_4SM904GMMA30MMA_64x64x32_F32E5M2E5M2_SS_TNILNSP_7ScaleInE1ELSR_1EEEEEENS4_6LayoutISD_NS5_IJSC_NSA_ILi0EEESV_EEEEENS5_IJNS4_10UnderscoreESY_SY_EEEEENS4_13SM90_TMA_LOADENS4_14ComposedLayoutINS4_7SwizzleILi1ELi4ELi3EEENS4_18smem_ptr_flag_bitsILi8EEENSU_INS5_IJNSA_ILi8EEESI_EEENS5_IJSI_SC_EEEEEEEvNS4_8identityENS4_23SM90_TMA_LOAD_MULTICASTES1B_vS1C_EENS_8epilogue10collective6detail29Sm90TmaWarpSpecializedAdapterINS1G_15DefaultEpilogueISK_SL_SL_NS1F_6thread17LinearCombinationISK_Li1EffLNS1K_9ScaleType4KindE0ELNS_15FloatRoundStyleE2ESK_EENS1_15EpilogueDefaultEEEEEvvEEEEvNT_6ParamsE,"ax",@progbits
	.align	128
.text._ZN7cutlass13device_kernelINS_4gemm6kernel13GemmUniversalIN4cute5tupleIJiiiiEEENS1_10collective13CollectiveMmaINS1_37MainloopSm90TmaGmmaWarpSpecializedFP8ILi4ENS5_IJNS4_1CILi2EEENSA_ILi1EEESC_EEENS1_35KernelTmaWarpSpecializedCooperativeEEENS5_IJNSA_ILi256EEENSA_ILi64EEENSA_ILi32EEEEEENS_12float_e5m2_tENS5_IJlSC_lEEESK_SL_NS4_8TiledMMAINS4_8MMA_AtomIJNS4_4SM904GMMA30MMA_64x64x32_F32E5M2E5M2_SS_TNILNSP_7ScaleInE1ELSR_1EEEEEENS4_6LayoutISD_NS5_IJSC_NSA_ILi0EEESV_EEEEENS5_IJNS4_10UnderscoreESY_SY_EEEEENS4_13SM90_TMA_LOADENS4_14ComposedLayoutINS4_7SwizzleILi1ELi4ELi3EEENS4_18smem_ptr_flag_bitsILi8EEENSU_INS5_IJNSA_ILi8EEESI_EEENS5_IJSI_SC_EEEEEEEvNS4_8identityENS4_23SM90_TMA_LOAD_MULTICASTES1B_vS1C_EENS_8epilogue10collective6detail29Sm90TmaWarpSpecializedAdapterINS1G_15DefaultEpilogueISK_SL_SL_NS1F_6thread17LinearCombinationISK_Li1EffLNS1K_9ScaleType4KindE0ELNS_15FloatRoundStyleE2ESK_EENS1_15EpilogueDefaultEEEEEvvEEEEvNT_6ParamsE:
        .type           _ZN7cutlass13device_kernelINS_4gemm6kernel13GemmUniversalIN4cute5tupleIJiiiiEEENS1_10collective13CollectiveMmaINS1_37MainloopSm90TmaGmmaWarpSpecializedFP8ILi4ENS5_IJNS4_1CILi2EEENSA_ILi1EEESC_EEENS1_35KernelTmaWarpSpecializedCooperativeEEENS5_IJNSA_ILi256EEENSA_ILi64EEENSA_ILi32EEEEEENS_12float_e5m2_tENS5_IJlSC_lEEESK_SL_NS4_8TiledMMAINS4_8MMA_AtomIJNS4_4SM904GMMA30MMA_64x64x32_F32E5M2E5M2_SS_TNILNSP_7ScaleInE1ELSR_1EEEEEENS4_6LayoutISD_NS5_IJSC_NSA_ILi0EEESV_EEEEENS5_IJNS4_10UnderscoreESY_SY_EEEEENS4_13SM90_TMA_LOADENS4_14ComposedLayoutINS4_7SwizzleILi1ELi4ELi3EEENS4_18smem_ptr_flag_bitsILi8EEENSU_INS5_IJNSA_ILi8EEESI_EEENS5_IJSI_SC_EEEEEEEvNS4_8identityENS4_23SM90_TMA_LOAD_MULTICASTES1B_vS1C_EENS_8epilogue10collective6detail29Sm90TmaWarpSpecializedAdapterINS1G_15DefaultEpilogueISK_SL_SL_NS1F_6thread17LinearCombinationISK_Li1EffLNS1K_9ScaleType4KindE0ELNS_15FloatRoundStyleE2ESK_EENS1_15EpilogueDefaultEEEEEvvEEEEvNT_6ParamsE,@function
        .size           _ZN7cutlass13device_kernelINS_4gemm6kernel13GemmUniversalIN4cute5tupleIJiiiiEEENS1_10collective13CollectiveMmaINS1_37MainloopSm90TmaGmmaWarpSpecializedFP8ILi4ENS5_IJNS4_1CILi2EEENSA_ILi1EEESC_EEENS1_35KernelTmaWarpSpecializedCooperativeEEENS5_IJNSA_ILi256EEENSA_ILi64EEENSA_ILi32EEEEEENS_12float_e5m2_tENS5_IJlSC_lEEESK_SL_NS4_8TiledMMAINS4_8MMA_AtomIJNS4_4SM904GMMA30MMA_64x64x32_F32E5M2E5M2_SS_TNILNSP_7ScaleInE1ELSR_1EEEEEENS4_6LayoutISD_NS5_IJSC_NSA_ILi0EEESV_EEEEENS5_IJNS4_10UnderscoreESY_SY_EEEEENS4_13SM90_TMA_LOADENS4_14ComposedLayoutINS4_7SwizzleILi1ELi4ELi3EEENS4_18smem_ptr_flag_bitsILi8EEENSU_INS5_IJNSA_ILi8EEESI_EEENS5_IJSI_SC_EEEEEEEvNS4_8identityENS4_23SM90_TMA_LOAD_MULTICASTES1B_vS1C_EENS_8epilogue10collective6detail29Sm90TmaWarpSpecializedAdapterINS1G_15DefaultEpilogueISK_SL_SL_NS1F_6thread17LinearCombinationISK_Li1EffLNS1K_9ScaleType4KindE0ELNS_15FloatRoundStyleE2ESK_EENS1_15EpilogueDefaultEEEEEvvEEEEvNT_6ParamsE,(.L_x_204 - _ZN7cutlass13device_kernelINS_4gemm6kernel13GemmUniversalIN4cute5tupleIJiiiiEEENS1_10collective13CollectiveMmaINS1_37MainloopSm90TmaGmmaWarpSpecializedFP8ILi4ENS5_IJNS4_1CILi2EEENSA_ILi1EEESC_EEENS1_35KernelTmaWarpSpecializedCooperativeEEENS5_IJNSA_ILi256EEENSA_ILi64EEENSA_ILi32EEEEEENS_12float_e5m2_tENS5_IJlSC_lEEESK_SL_NS4_8TiledMMAINS4_8MMA_AtomIJNS4_4SM904GMMA30MMA_64x64x32_F32E5M2E5M2_SS_TNILNSP_7ScaleInE1ELSR_1EEEEEENS4_6LayoutISD_NS5_IJSC_NSA_ILi0EEESV_EEEEENS5_IJNS4_10UnderscoreESY_SY_EEEEENS4_13SM90_TMA_LOADENS4_14ComposedLayoutINS4_7SwizzleILi1ELi4ELi3EEENS4_18smem_ptr_flag_bitsILi8EEENSU_INS5_IJNSA_ILi8EEESI_EEENS5_IJSI_SC_EEEEEEEvNS4_8identityENS4_23SM90_TMA_LOAD_MULTICASTES1B_vS1C_EENS_8epilogue10collective6detail29Sm90TmaWarpSpecializedAdapterINS1G_15DefaultEpilogueISK_SL_SL_NS1F_6thread17LinearCombinationISK_Li1EffLNS1K_9ScaleType4KindE0ELNS_15FloatRoundStyleE2ESK_EENS1_15EpilogueDefaultEEEEEvvEEEEvNT_6ParamsE)
        .other          _ZN7cutlass13device_kernelINS_4gemm6kernel13GemmUniversalIN4cute5tupleIJiiiiEEENS1_10collective13CollectiveMmaINS1_37MainloopSm90TmaGmmaWarpSpecializedFP8ILi4ENS5_IJNS4_1CILi2EEENSA_ILi1EEESC_EEENS1_35KernelTmaWarpSpecializedCooperativeEEENS5_IJNSA_ILi256EEENSA_ILi64EEENSA_ILi32EEEEEENS_12float_e5m2_tENS5_IJlSC_lEEESK_SL_NS4_8TiledMMAINS4_8MMA_AtomIJNS4_4SM904GMMA30MMA_64x64x32_F32E5M2E5M2_SS_TNILNSP_7ScaleInE1ELSR_1EEEEEENS4_6LayoutISD_NS5_IJSC_NSA_ILi0EEESV_EEEEENS5_IJNS4_10UnderscoreESY_SY_EEEEENS4_13SM90_TMA_LOADENS4_14ComposedLayoutINS4_7SwizzleILi1ELi4ELi3EEENS4_18smem_ptr_flag_bitsILi8EEENSU_INS5_IJNSA_ILi8EEESI_EEENS5_IJSI_SC_EEEEEEEvNS4_8identityENS4_23SM90_TMA_LOAD_MULTICASTES1B_vS1C_EENS_8epilogue10collective6detail29Sm90TmaWarpSpecializedAdapterINS1G_15DefaultEpilogueISK_SL_SL_NS1F_6thread17LinearCombinationISK_Li1EffLNS1K_9ScaleType4KindE0ELNS_15FloatRoundStyleE2ESK_EENS1_15EpilogueDefaultEEEEEvvEEEEvNT_6ParamsE,@"STO_CUDA_ENTRY STV_DEFAULT"
_ZN7cutlass13device_kernelINS_4gemm6kernel13GemmUniversalIN4cute5tupleIJiiiiEEENS1_10collective13CollectiveMmaINS1_37MainloopSm90TmaGmmaWarpSpecializedFP8ILi4ENS5_IJNS4_1CILi2EEENSA_ILi1EEESC_EEENS1_35KernelTmaWarpSpecializedCooperativeEEENS5_IJNSA_ILi256EEENSA_ILi64EEENSA_ILi32EEEEEENS_12float_e5m2_tENS5_IJlSC_lEEESK_SL_NS4_8TiledMMAINS4_8MMA_AtomIJNS4_4SM904GMMA30MMA_64x64x32_F32E5M2E5M2_SS_TNILNSP_7ScaleInE1ELSR_1EEEEEENS4_6LayoutISD_NS5_IJSC_NSA_ILi0EEESV_EEEEENS5_IJNS4_10UnderscoreESY_SY_EEEEENS4_13SM90_TMA_LOADENS4_14ComposedLayoutINS4_7SwizzleILi1ELi4ELi3EEENS4_18smem_ptr_flag_bitsILi8EEENSU_INS5_IJNSA_ILi8EEESI_EEENS5_IJSI_SC_EEEEEEEvNS4_8identityENS4_23SM90_TMA_LOAD_MULTICASTES1B_vS1C_EENS_8epilogue10collective6detail29Sm90TmaWarpSpecializedAdapterINS1G_15DefaultEpilogueISK_SL_SL_NS1F_6thread17LinearCombinationISK_Li1EffLNS1K_9ScaleType4KindE0ELNS_15FloatRoundStyleE2ESK_EENS1_15EpilogueDefaultEEEEEvvEEEEvNT_6ParamsE:
[----:B------:R-:W-:Y:S01]  /*0000*/  LDC R1, c[0x0][0x28] ;  /* 0x00000a00ff017b82 */ /* 0x000fe20000000800 */
[----:B------:R-:W0:Y:S01]  /*0010*/  S2R R0, SR_TID.X ;  /* 0x0000000000007919 */ /* 0x000e220000002100 */
[----:B------:R-:W-:Y:S01]  /*0020*/  ELECT P0, URZ, PT ;  /* 0x00000000003f782f */ /* 0x000fe20003800000 */
[----:B------:R-:W-:Y:S01]  /*0030*/  BSSY B0, `(.L_x_0) ;  /* 0x000000f000007945 */ /* 0x000fe20003800000 */
[--C-:B0-----:R-:W-:Y:S02]  /*0040*/  SHF.R.U32.HI R2, RZ, 0x5, R0.reuse ;  /* 0x00000005ff027819 */ /* 0x101fe40000011600 */
[----:B------:R-:W-:-:S03]  /*0050*/  SHF.R.U32.HI R3, RZ, 0x7, R0 ;  /* 0x00000007ff037819 */ /* 0x000fc60000011600 */
[----:B------:R-:W0:Y:S04]  /*0060*/  SHFL.IDX PT, R7, R2, RZ, 0x1f ;  /* 0x00001fff02077589 */ /* 0x000e2800000e0000 */
[----:B------:R-:W1:Y:S01]  /*0070*/  SHFL.IDX PT, R3, R3, RZ, 0x1f ;  /* 0x00001fff03037589 */ /* 0x000e6200000e0000 */
[----:B0-----:R-:W-:-:S13]  /*0080*/  ISETP.NE.OR P0, PT, R7, RZ, !P0 ;  /* 0x000000ff0700720c */ /* 0x001fda0004705670 */
[----:B-1----:R-:W-:Y:S05]  /*0090*/  @P0 BRA `(.L_x_1) ;  /* 0x0000000000200947 */ /* 0x002fea0003800000 */
[----:B------:R-:W-:Y:S02]  /*00a0*/  ULDC.64 UR4, c[0x0][0x198] ;  /* 0x0000660000047ab9 */ /* 0x000fe40000000a00 */
[----:B------:R-:W-:Y:S02]  /*00b0*/  UIADD3 UR6, UP0, UR4, 0xf0, URZ ;  /* 0x000000f004067890 */ /* 0x000fe4000ff1e03f */
[----:B------:R-:W-:Y:S02]  /*00c0*/  UIADD3 UR4, UP1, UR4, 0x1f0, URZ ;  /* 0x000001f004047890 */ /* 0x000fe4000ff3e03f */
[----:B------:R-:W-:Y:S02]  /*00d0*/  UIADD3.X UR7, URZ, UR5, URZ, UP0, !UPT ;  /* 0x000000053f077290 */ /* 0x000fe400087fe43f */
[----:B------:R-:W-:-:S07]  /*00e0*/  UIADD3.X UR5, URZ, UR5, URZ, UP1, !UPT ;  /* 0x000000053f057290 */ /* 0x000fce0008ffe43f */
[----:B------:R0:W-:Y:S02]  /*00f0*/  UTMACCTL.PF [UR6] ;  /* 0x00000000060079b9 */ /* 0x0001e40008040000 */
[----:B------:R0:W-:Y:S02]  /*0100*/  UTMACCTL.PF [UR4] ;  /* 0x00000000040079b9 */ /* 0x0001e40008040000 */
[----:B0-----:R-:W-:Y:S01]  /*0110*/  NOP ;  /* 0x0000000000007918 */ /* 0x001fe20000000000 */
.L_x_1:
[----:B------:R-:W-:Y:S05]  /*0120*/  BSYNC B0 ;  /* 0x0000000000007941 */ /* 0x000fea0003800000 */
.L_x_0:
[----:B------:R-:W0:Y:S02]  /*0130*/  SHFL.IDX PT, R4, R2, RZ, 0x1f ;  /* 0x00001fff02047589 */ /* 0x000e2400000e0000 */
[----:B0-----:R-:W-:-:S13]  /*0140*/  ISETP.NE.AND P0, PT, R4, RZ, PT ;  /* 0x000000ff0400720c */ /* 0x001fda0003f05270 */
[----:B------:R-:W-:Y:S05]  /*0150*/  @P0 BRA `(.L_x_2) ;  /* 0x0000000000580947 */ /* 0x000fea0003800000 */
[----:B------:R-:W0:Y:S01]  /*0160*/  S2UR UR8, SR_CgaCtaId ;  /* 0x00000000000879c3 */ /* 0x000e220000008800 */
[----:B------:R-:W-:Y:S01]  /*0170*/  UMOV UR4, 0x400 ;  /* 0x0000040000047882 */ /* 0x000fe20000000000 */
[----:B------:R-:W-:Y:S01]  /*0180*/  UMOV UR5, 0x1 ;  /* 0x0000000100057882 */ /* 0x000fe20000000000 */
[----:B------:R-:W-:Y:S01]  /*0190*/  UMOV UR6, 0x4 ;  /* 0x0000000400067882 */ /* 0x000fe20000000000 */
[----:B------:R-:W-:Y:S01]  /*01a0*/  ELECT P0, URZ, PT ;  /* 0x00000000003f782f */ /* 0x000fe20003800000 */
[----:B------:R-:W-:-:S04]  /*01b0*/  UIADD3 UR6, -UR6, 0x100000, URZ ;  /* 0x0010000006067890 */ /* 0x000fc8000fffe13f */
[----:B------:R-:W-:Y:S02]  /*01c0*/  USHF.L.U32 UR7, UR6, 0xb, URZ ;  /* 0x0000000b06077899 */ /* 0x000fe4000800063f */
[----:B------:R-:W-:Y:S02]  /*01d0*/  USHF.L.U32 UR6, UR6, 0x1, URZ ;  /* 0x0000000106067899 */ /* 0x000fe4000800063f */
[----:B0-----:R-:W-:Y:S02]  /*01e0*/  ULEA UR8, UR8, UR4, 0x18 ;  /* 0x0000000408087291 */ /* 0x001fe4000f8ec03f */
[----:B------:R-:W-:-:S04]  /*01f0*/  UIADD3 UR4, -UR5, 0x100000, URZ ;  /* 0x0010000005047890 */ /* 0x000fc8000fffe13f */
[----:B------:R-:W-:Y:S02]  /*0200*/  USHF.L.U32 UR5, UR4, 0xb, URZ ;  /* 0x0000000b04057899 */ /* 0x000fe4000800063f */
[----:B------:R-:W-:Y:S01]  /*0210*/  USHF.L.U32 UR4, UR4, 0x1, URZ ;  /* 0x0000000104047899 */ /* 0x000fe2000800063f */
[----:B------:R-:W0:Y:S11]  /*0220*/  FENCE.VIEW.ASYNC.S ;  /* 0x00000000000073c6 */ /* 0x000e360000000000 */
[----:B0-----:R0:W1:Y:S01]  /*0230*/  SYNCS.EXCH.64 URZ, [UR8], UR4 ;  /* 0x00000004083f75b2 */ /* 0x0010620008000100 */
[----:B------:R0:W2:Y:S01]  /*0240*/  SYNCS.EXCH.64 URZ, [UR8+0x20], UR6 ;  /* 0x00002006083f75b2 */ /* 0x0000a20008000100 */
[----:B------:R0:W3:Y:S01]  /*0250*/  SYNCS.EXCH.64 URZ, [UR8+0x8], UR4 ;  /* 0x00000804083f75b2 */ /* 0x0000e20008000100 */
[----:B------:R0:W4:Y:S01]  /*0260*/  SYNCS.EXCH.64 URZ, [UR8+0x28], UR6 ;  /* 0x00002806083f75b2 */ /* 0x0001220008000100 */
[----:B------:R0:W0:Y:S01]  /*0270*/  SYNCS.EXCH.64 URZ, [UR8+0x10], UR4 ;  /* 0x00001004083f75b2 */ /* 0x0000220008000100 */
[----:B------:R0:W0:Y:S01]  /*0280*/  SYNCS.EXCH.64 URZ, [UR8+0x30], UR6 ;  /* 0x00003006083f75b2 */ /* 0x0000220008000100 */
[----:B------:R0:W0:Y:S01]  /*0290*/  SYNCS.EXCH.64 URZ, [UR8+0x18], UR4 ;  /* 0x00001804083f75b2 */ /* 0x0000220008000100 */
[----:B------:R0:W0:Y:S01]  /*02a0*/  SYNCS.EXCH.64 URZ, [UR8+0x38], UR6 ;  /* 0x00003806083f75b2 */ /* 0x0000220008000100 */
[----:B------:R-:W-:Y:S01]  /*02b0*/  NOP ;  /* 0x0000000000007918 */ /* 0x000fe20000000000 */
.L_x_2:
[----:B------:R-:W-:Y:S01]  /*02c0*/  SHF.R.S32.HI R5, RZ, 0x1f, R0 ;  /* 0x0000001fff057819 */ /* 0x000fe20000011400 */
[----:B------:R-:W5:Y:S01]  /*02d0*/  SHFL.IDX PT, R2, R2, RZ, 0x1f ;  /* 0x00001fff02027589 */ /* 0x000f6200000e0000 */
[----:B0-----:R-:W0:Y:S01]  /*02e0*/  S2UR UR8, SR_CTAID.X ;  /* 0x00000000000879c3 */ /* 0x001e220000002500 */
[----:B------:R-:W-:Y:S02]  /*02f0*/  ELECT P0, URZ, PT ;  /* 0x00000000003f782f */ /* 0x000fe40003800000 */
[----:B------:R-:W-:Y:S01]  /*0300*/  LEA.HI R5, R5, R0, RZ, 0x7 ;  /* 0x0000000005057211 */ /* 0x000fe200078f38ff */
[----:B------:R-:W1:Y:S01]  /*0310*/  S2R R8, SR_CTAID.Y ;  /* 0x0000000000087919 */ /* 0x000e620000002600 */
[----:B------:R-:W-:Y:S01]  /*0320*/  SHF.R.S32.HI R11, RZ, 0x1f, R4 ;  /* 0x0000001fff0b7819 */ /* 0x000fe20000011404 */
[----:B------:R-:W-:Y:S01]  /*0330*/  ULDC UR4, c[0x0][0x150] ;  /* 0x0000540000047ab9 */ /* 0x000fe20000000800 */
[----:B------:R-:W-:Y:S01]  /*0340*/  LOP3.LUT R5, R5, 0xffffff80, RZ, 0xc0, !PT ;  /* 0xffffff8005057812 */ /* 0x000fe200078ec0ff */
[----:B------:R-:W-:Y:S01]  /*0350*/  VIADD R16, R3, 0xffffffff ;  /* 0xffffffff03107836 */ /* 0x000fe20000000000 */
[----:B------:R-:W-:Y:S01]  /*0360*/  LEA.HI R11, R11, R4, RZ, 0x2 ;  /* 0x000000040b0b7211 */ /* 0x000fe200078f10ff */
[----:B------:R-:W2:Y:S01]  /*0370*/  LDC R12, c[0x0][0x144] ;  /* 0x00005100ff0c7b82 */ /* 0x000ea20000000800 */
[----:B------:R-:W-:Y:S01]  /*0380*/  NOP ;  /* 0x0000000000007918 */ /* 0x000fe20000000000 */
[----:B------:R-:W-:Y:S01]  /*0390*/  IMAD.IADD R6, R0, 0x1, -R5 ;  /* 0x0000000100067824 */ /* 0x000fe200078e0a05 */
[----:B------:R-:W-:Y:S01]  /*03a0*/  LOP3.LUT R11, R11, 0x3ffffffc, RZ, 0xc0, !PT ;  /* 0x3ffffffc0b0b7812 */ /* 0x000fe200078ec0ff */
[----:B------:R-:W-:Y:S01]  /*03b0*/  NOP ;  /* 0x0000000000007918 */ /* 0x000fe20000000000 */
[----:B------:R-:W-:-:S02]  /*03c0*/  ISETP.NE.AND P4, PT, R3, RZ, PT ;  /* 0x000000ff0300720c */ /* 0x000fc40003f85270 */
[----:B------:R-:W-:Y:S01]  /*03d0*/  SHF.R.S32.HI R5, RZ, 0x1f, R6 ;  /* 0x0000001fff057819 */ /* 0x000fe20000011406 */
[----:B------:R-:W-:Y:S01]  /*03e0*/  IMAD.IADD R4, R4, 0x1, -R11 ;  /* 0x0000000104047824 */ /* 0x000fe200078e0a0b */
[----:B------:R-:W3:Y:S01]  /*03f0*/  LDC R14, c[0x0][0x140] ;  /* 0x00005000ff0e7b82 */ /* 0x000ee20000000800 */
[----:B------:R-:W-:Y:S02]  /*0400*/  ISETP.GE.U32.AND P6, PT, R16, 0x2, PT ;  /* 0x000000021000780c */ /* 0x000fe40003fc6070 */
[----:B------:R-:W-:Y:S02]  /*0410*/  LEA.HI R5, R5, R6, RZ, 0x3 ;  /* 0x0000000605057211 */ /* 0x000fe400078f18ff */
[----:B-----5:R-:W-:Y:S02]  /*0420*/  ISETP.NE.OR P0, PT, R2, RZ, !P0 ;  /* 0x000000ff0200720c */ /* 0x020fe40004705670 */
[--C-:B------:R-:W-:Y:S01]  /*0430*/  SHF.R.S32.HI R2, RZ, 0x3, R5.reuse ;  /* 0x00000003ff027819 */ /* 0x100fe20000011405 */
[----:B------:R-:W5:Y:S01]  /*0440*/  LDC R13, c[0x0][0x148] ;  /* 0x00005200ff0d7b82 */ /* 0x000f620000000800 */
[----:B------:R-:W-:-:S02]  /*0450*/  SHF.R.S32.HI R5, RZ, 0x1f, R5 ;  /* 0x0000001fff057819 */ /* 0x000fc40000011405 */
[----:B0-----:R-:W-:Y:S02]  /*0460*/  I2FP.F32.U32 R10, UR8 ;  /* 0x00000008000a7c45 */ /* 0x001fe40008201000 */
[----:B------:R-:W-:-:S03]  /*0470*/  LEA.HI R5, R5, R2, RZ, 0x2 ;  /* 0x0000000205057211 */ /* 0x000fc600078f10ff */
[----:B------:R-:W-:Y:S01]  /*0480*/  FMUL R10, R10, UR4 ;  /* 0x000000040a0a7c20 */ /* 0x000fe20008400000 */
[----:B------:R-:W-:Y:S01]  /*0490*/  LOP3.LUT R5, R5, 0xfffffffc, RZ, 0xc0, !PT ;  /* 0xfffffffc05057812 */ /* 0x000fe200078ec0ff */
[----:B------:R-:W-:Y:S01]  /*04a0*/  VOTEU.ALL UP0, P0 ;  /* 0x00000000003f7886 */ /* 0x000fe20000000000 */
[----:B-1----:R-:W-:Y:S01]  /*04b0*/  I2FP.F32.U32 R11, R8 ;  /* 0x00000008000b7245 */ /* 0x002fe20000201000 */
[----:B------:R-:W-:Y:S01]  /*04c0*/  ULDC UR4, c[0x0][0x154] ;  /* 0x0000550000047ab9 */ /* 0x000fe20000000800 */
[----:B------:R-:W-:Y:S01]  /*04d0*/  VOTEU.ALL UP1, P0 ;  /* 0x00000000003f7886 */ /* 0x000fe20000020000 */
[----:B------:R-:W0:Y:S01]  /*04e0*/  F2I.U32.TRUNC.NTZ R10, R10 ;  /* 0x0000000a000a7305 */ /* 0x000e22000020f000 */
[----:B------:R-:W-:Y:S01]  /*04f0*/  IMAD.IADD R5, R2, 0x1, -R5 ;  /* 0x0000000102057824 */ /* 0x000fe200078e0a05 */
[----:B------:R-:W1:Y:S01]  /*0500*/  @!UP0 S2UR UR7, SR_CgaCtaId ;  /* 0x00000000000789c3 */ /* 0x000e620000008800 */
[----:B------:R-:W-:Y:S01]  /*0510*/  @!UP0 UMOV UR6, 0x400 ;  /* 0x0000040000068882 */ /* 0x000fe20000000000 */
[----:B---3--:R-:W-:Y:S01]  /*0520*/  ISETP.EQ.U32.AND P2, PT, R14, 0x1, PT ;  /* 0x000000010e00780c */ /* 0x008fe20003f42070 */
[----:B------:R-:W-:-:S05]  /*0530*/  IMAD R5, R4, 0x4, R5 ;  /* 0x0000000404057824 */ /* 0x000fca00078e0205 */
[----:B------:R-:W-:-:S04]  /*0540*/  LEA.HI R2, R5, R5, RZ, 0x1 ;  /* 0x0000000505027211 */ /* 0x000fc800078f08ff */
[----:B------:R-:W-:Y:S01]  /*0550*/  LOP3.LUT R4, R2, 0xfffffffe, RZ, 0xc0, !PT ;  /* 0xfffffffe02047812 */ /* 0x000fe200078ec0ff */
[----:B0-----:R-:W-:Y:S02]  /*0560*/  IMAD.MOV R15, RZ, RZ, -R10 ;  /* 0x000000ffff0f7224 */ /* 0x001fe400078e0a0a */
[----:B------:R-:W-:Y:S01]  /*0570*/  FMUL R10, R11, UR4 ;  /* 0x000000040b0a7c20 */ /* 0x000fe20008400000 */
[----:B------:R-:W-:Y:S01]  /*0580*/  SHF.R.S32.HI R2, RZ, 0x1f, R7 ;  /* 0x0000001fff027819 */ /* 0x000fe20000011407 */
[----:B------:R-:W-:Y:S01]  /*0590*/  UMOV UR4, 0x20 ;  /* 0x0000002000047882 */ /* 0x000fe20000000000 */
[----:B--2---:R-:W-:Y:S01]  /*05a0*/  IMAD R12, R12, R15, UR8 ;  /* 0x000000080c0c7e24 */ /* 0x004fe2000f8e020f */
[----:B------:R-:W-:-:S04]  /*05b0*/  @!UP0 UIADD3 UR4, -UR4, 0x100000, URZ ;  /* 0x0010000004048890 */ /* 0x000fc8000fffe13f */
[----:B------:R-:W-:Y:S02]  /*05c0*/  @!UP0 USHF.L.U32 UR5, UR4, 0xb, URZ ;  /* 0x0000000b04058899 */ /* 0x000fe4000800063f */
[----:B------:R-:W-:Y:S01]  /*05d0*/  @!UP0 USHF.L.U32 UR4, UR4, 0x1, URZ ;  /* 0x0000000104048899 */ /* 0x000fe2000800063f */
[C---:B------:R-:W-:Y:S01]  /*05e0*/  IMAD.IADD R11, R5.reuse, 0x1, -R4 ;  /* 0x00000001050b7824 */ /* 0x040fe200078e0a04 */
[----:B------:R-:W0:Y:S01]  /*05f0*/  F2I.U32.TRUNC.NTZ R10, R10 ;  /* 0x0000000a000a7305 */ /* 0x000e22000020f000 */
[----:B------:R-:W-:Y:S01]  /*0600*/  LEA.HI R2, R2, R7, RZ, 0x2 ;  /* 0x0000000702027211 */ /* 0x000fe200078f10ff */
[----:B------:R-:W-:Y:S02]  /*0610*/  IMAD.SHL.U32 R4, R5, 0x4, RZ ;  /* 0x0000000405047824 */ /* 0x000fe400078e00ff */
[----:B------:R-:W-:Y:S01]  /*0620*/  ISETP.NE.AND P3, PT, R11, R12, PT ;  /* 0x0000000c0b00720c */ /* 0x000fe20003f65270 */
[----:B-1----:R-:W-:Y:S01]  /*0630*/  @!UP0 ULEA UR6, UR7, UR6, 0x18 ;  /* 0x0000000607068291 */ /* 0x002fe2000f8ec03f */
[----:B------:R-:W-:Y:S01]  /*0640*/  LOP3.LUT R2, R2, 0xfffffffc, RZ, 0xc0, !PT ;  /* 0xfffffffc02027812 */ /* 0x000fe200078ec0ff */
[----:B------:R-:W-:Y:S01]  /*0650*/  VOTEU.ALL UP0, P0 ;  /* 0x00000000003f7886 */ /* 0x000fe20000000000 */
[----:B------:R-:W-:-:S02]  /*0660*/  LOP3.LUT R5, R5, 0xc, R4, 0x78, !PT ;  /* 0x0000000c05057812 */ /* 0x000fc400078e7804 */
[----:B------:R-:W-:Y:S01]  /*0670*/  LOP3.LUT P0, RZ, R6, 0x7, RZ, 0xc0, !PT ;  /* 0x0000000706ff7812 */ /* 0x000fe2000780c0ff */
[----:B------:R-:W-:Y:S02]  /*0680*/  IMAD.IADD R7, R7, 0x1, -R2 ;  /* 0x0000000107077824 */ /* 0x000fe400078e0a02 */
[----:B------:R-:W-:Y:S01]  /*0690*/  IMAD.MOV.U32 R6, RZ, RZ, 0x1 ;  /* 0x00000001ff067424 */ /* 0x000fe200078e00ff */
[----:B------:R-:W-:Y:S01]  /*06a0*/  ISETP.LT.U32.AND P0, PT, R5, 0x2, !P0 ;  /* 0x000000020500780c */ /* 0x000fe20004701070 */
[----:B0-----:R-:W-:Y:S01]  /*06b0*/  IMAD.MOV R20, RZ, RZ, -R10 ;  /* 0x000000ffff147224 */ /* 0x001fe200078e0a0a */
[----:B------:R-:W-:Y:S01]  /*06c0*/  ISETP.NE.AND P1, PT, R7, 0x3, PT ;  /* 0x000000030700780c */ /* 0x000fe20003f25270 */
[----:B------:R-:W0:Y:S02]  /*06d0*/  FENCE.VIEW.ASYNC.S ;  /* 0x00000000000073c6 */ /* 0x000e240000000000 */
[----:B0-----:R0:W1:Y:S01]  /*06e0*/  @!UP0 SYNCS.EXCH.64 URZ, [UR6+0x50], UR4 ;  /* 0x00005004063f85b2 */ /* 0x0010620008000100 */
[----:B------:R-:W-:Y:S01]  /*06f0*/  @P3 LEA.HI R2, R5, R5, RZ, 0x1 ;  /* 0x0000000505023211 */ /* 0x000fe200078f08ff */
[----:B-----5:R-:W-:Y:S01]  /*0700*/  IMAD R11, R13, R20, R8 ;  /* 0x000000140d0b7224 */ /* 0x020fe200078e0208 */
[----:B------:R-:W-:-:S02]  /*0710*/  ISETP.EQ.OR P1, PT, R7, RZ, !P1 ;  /* 0x000000ff0700720c */ /* 0x000fc40004f22670 */
[----:B------:R-:W-:Y:S02]  /*0720*/  @P3 SHF.R.S32.HI R2, RZ, 0x1, R2 ;  /* 0x00000001ff023819 */ /* 0x000fe40000011402 */
[----:B------:R-:W-:Y:S02]  /*0730*/  ISETP.EQ.AND P1, PT, R3, RZ, P1 ;  /* 0x000000ff0300720c */ /* 0x000fe40000f22270 */
[----:B------:R-:W-:Y:S02]  /*0740*/  @P3 ISETP.NE.AND P5, PT, R2, R11, PT ;  /* 0x0000000b0200320c */ /* 0x000fe40003fa5270 */
[----:B------:R-:W-:Y:S02]  /*0750*/  SEL R3, RZ, 0x1, !P0 ;  /* 0x00000001ff037807 */ /* 0x000fe40004000000 */
[----:B------:R-:W-:Y:S02]  /*0760*/  @P3 SEL R6, RZ, 0x1, P5 ;  /* 0x00000001ff063807 */ /* 0x000fe40002800000 */
[----:B------:R-:W-:Y:S01]  /*0770*/  SEL R4, RZ, 0x1, !P1 ;  /* 0x00000001ff047807 */ /* 0x000fe20004800000 */
[----:B------:R0:W2:Y:S01]  /*0780*/  @!UP1 SYNCS.EXCH.64 URZ, [UR6+0x58], UR4 ;  /* 0x00005804063f95b2 */ /* 0x0000a20008000100 */
[----:B------:R-:W-:Y:S01]  /*0790*/  LOP3.LUT R6, R6, R3, RZ, 0xc0, !PT ;  /* 0x0000000306067212 */ /* 0x000fe200078ec0ff */
[----:B------:R-:W-:Y:S01]  /*07a0*/  NOP ;  /* 0x0000000000007918 */ /* 0x000fe20000000000 */
[----:B------:R-:W-:Y:S01]  /*07b0*/  SEL R4, R4, 0x2, P6 ;  /* 0x0000000204047807 */ /* 0x000fe20003000000 */
[----:B------:R-:W-:Y:S06]  /*07c0*/  @!P2 BRA `(.L_x_3) ;  /* 0x000000000008a947 */ /* 0x000fec0003800000 */
[----:B-12-4-:R-:W-:Y:S01]  /*07d0*/  UCGABAR_ARV ;  /* 0x00000000000079c7 */ /* 0x016fe20008000000 */
[----:B------:R-:W-:Y:S05]  /*07e0*/  BRA `(.L_x_4) ;  /* 0x0000000000047947 */ /* 0x000fea0003800000 */
.L_x_3:
[----:B-12-4-:R-:W-:Y:S01]  /*07f0*/  NOP ;  /* 0x0000000000007918 */ /* 0x016fe20000000000 */
.L_x_4:
[----:B------:R-:W1:Y:S01]  /*0800*/  LDC R2, c[0x0][0x65c] ;  /* 0x00019700ff027b82 */ /* 0x000e620000000800 */
[----:B------:R-:W-:Y:S01]  /*0810*/  IMAD.MOV.U32 R3, RZ, RZ, RZ ;  /* 0x000000ffff037224 */ /* 0x000fe200078e00ff */
[----:B-1----:R-:W-:Y:S01]  /*0820*/  ISETP.NE.AND P3, PT, R2, 0x1, PT ;  /* 0x000000010200780c */ /* 0x002fe20003f65270 */
[----:B------:R-:W-:-:S12]  /*0830*/  IMAD.U32 R2, RZ, RZ, UR8 ;  /* 0x00000008ff027e24 */ /* 0x000fd8000f8e00ff */
[----:B------:R-:W1:Y:S01]  /*0840*/  @P3 LDC R15, c[0x0][0x10] ;  /* 0x00000400ff0f3b82 */ /* 0x000e620000000800 */
[----:B------:R-:W-:Y:S02]  /*0850*/  @P3 IMAD.MOV.U32 R9, RZ, RZ, RZ ;  /* 0x000000ffff093224 */ /* 0x000fe400078e00ff */
[----:B------:R-:W-:-:S05]  /*0860*/  @P3 IMAD.MOV.U32 R17, RZ, RZ, RZ ;  /* 0x000000ffff113224 */ /* 0x000fca00078e00ff */
[----:B------:R-:W2:Y:S01]  /*0870*/  @!P3 LDC R11, c[0x0][0xc] ;  /* 0x00000300ff0bbb82 */ /* 0x000ea20000000800 */
[----:B-1----:R-:W-:-:S04]  /*0880*/  @P3 IMAD.WIDE.U32 R14, R15, UR8, R8 ;  /* 0x000000080f0e3c25 */ /* 0x002fc8000f8e0008 */
[----:B--2---:R-:W-:-:S04]  /*0890*/  @!P3 IMAD.WIDE.U32 R10, R8, R11, R2 ;  /* 0x0000000b080ab225 */ /* 0x004fc800078e0002 */
[----:B------:R-:W-:Y:S02]  /*08a0*/  @P3 IMAD.MOV.U32 R2, RZ, RZ, R14 ;  /* 0x000000ffff023224 */ /* 0x000fe400078e000e */
[----:B------:R-:W-:Y:S02]  /*08b0*/  @P3 IMAD.IADD R3, R15, 0x1, R17 ;  /* 0x000000010f033824 */ /* 0x000fe400078e0211 */
[----:B------:R-:W-:Y:S02]  /*08c0*/  @!P3 IMAD.MOV.U32 R2, RZ, RZ, R10 ;  /* 0x000000ffff02b224 */ /* 0x000fe400078e000a */
[----:B------:R-:W-:Y:S01]  /*08d0*/  @!P3 IMAD.MOV.U32 R3, RZ, RZ, R11 ;  /* 0x000000ffff03b224 */ /* 0x000fe200078e000b */
[----:B------:R-:W-:Y:S06]  /*08e0*/  @!P2 BRA `(.L_x_5) ;  /* 0x00000000000ca947 */ /* 0x000fec0003800000 */
[----:B------:R-:W-:Y:S01]  /*08f0*/  UCGABAR_WAIT ;  /* 0x0000000000007dc7 */ /* 0x000fe20008000000 */
[----:B------:R-:W-:Y:S01]  /*0900*/  CCTL.IVALL ;  /* 0x00000000ff00798f */ /* 0x000fe20002000000 */
[----:B------:R-:W-:Y:S05]  /*0910*/  BRA `(.L_x_6) ;  /* 0x0000000000047947 */ /* 0x000fea0003800000 */
.L_x_5:
[----:B------:R-:W-:Y:S06]  /*0920*/  BAR.SYNC.DEFER_BLOCKING 0x0 ;  /* 0x0000000000007b1d */ /* 0x000fec0000010000 */
.L_x_6:
[----:B------:R-:W-:Y:S05]  /*0930*/  @!P4 BRA `(.L_x_7) ;  /* 0x000000740094c947 */ /* 0x000fea0003800000 */
[----:B------:R-:W-:-:S13]  /*0940*/  ISETP.GT.U32.AND P0, PT, R16, 0x1, PT ;  /* 0x000000011000780c */ /* 0x000fda0003f04070 */
[----:B0-----:R-:W-:Y:S05]  /*0950*/  @P0 EXIT ;  /* 0x000000000000094d */ /* 0x001fea0003800000 */
[----:B------:R-:W-:Y:S01]  /*0960*/  ULDC.64 UR4, c[0x0][0x650] ;  /* 0x0001940000047ab9 */ /* 0x000fe20000000a00 */
[----:B------:R-:W-:Y:S01]  /*0970*/  PRMT R14, RZ, 0x7610, R14 ;  /* 0x00007610ff0e7816 */ /* 0x000fe2000000000e */
[----:B------:R-:W-:Y:S01]  /*0980*/  IMAD.MOV.U32 R11, RZ, RZ, -0x1 ;  /* 0xffffffffff0b7424 */ /* 0x000fe200078e00ff */
[----:B------:R-:W-:Y:S01]  /*0990*/  ISETP.GE.U32.AND P0, PT, R2, UR4, PT ;  /* 0x0000000402007c0c */ /* 0x000fe2000bf06070 */
[----:B------:R-:W-:Y:S02]  /*09a0*/  IMAD.MOV.U32 R10, RZ, RZ, -0x1 ;  /* 0xffffffffff0a7424 */ /* 0x000fe400078e00ff */
[----:B------:R-:W-:Y:S01]  /*09b0*/  IMAD.MOV.U32 R7, RZ, RZ, -0x1 ;  /* 0xffffffffff077424 */ /* 0x000fe200078e00ff */
[----:B------:R-:W-:-:S13]  /*09c0*/  ISETP.GE.U32.AND.EX P0, PT, R3, UR5, PT, P0 ;  /* 0x0000000503007c0c */ /* 0x000fda000bf06100 */
[----:B------:R-:W-:Y:S05]  /*09d0*/  @P0 BRA `(.L_x_8) ;  /* 0x0000000400280947 */ /* 0x000fea0003800000 */
[----:B------:R-:W0:Y:S01]  /*09e0*/  LDC.64 R22, c[0x0][0x628] ;  /* 0x00018a00ff167b82 */ /* 0x000e220000000a00 */
[----:B------:R-:W-:Y:S02]  /*09f0*/  IMAD.MOV.U32 R10, RZ, RZ, R2 ;  /* 0x000000ffff0a7224 */ /* 0x000fe400078e0002 */
[----:B------:R-:W-:-:S05]  /*0a00*/  IMAD.MOV.U32 R11, RZ, RZ, R3 ;  /* 0x000000ffff0b7224 */ /* 0x000fca00078e0003 */
[----:B------:R-:W1:Y:S08]  /*0a10*/  LDC R18, c[0x0][0x630] ;  /* 0x00018c00ff127b82 */ /* 0x000e700000000800 */
[----:B------:R-:W2:Y:S01]  /*0a20*/  LDC.64 R24, c[0x0][0x620] ;  /* 0x00018800ff187b82 */ /* 0x000ea20000000a00 */
[----:B0-----:R-:W-:-:S04]  /*0a30*/  ISETP.NE.U32.AND P0, PT, R22, RZ, PT ;  /* 0x000000ff1600720c */ /* 0x001fc80003f05070 */
[----:B------:R-:W-:-:S13]  /*0a40*/  ISETP.NE.AND.EX P0, PT, R23, RZ, PT, P0 ;  /* 0x000000ff1700720c */ /* 0x000fda0003f05300 */
[----:B-12---:R-:W-:Y:S05]  /*0a50*/  @!P0 BRA `(.L_x_9) ;  /* 0x0000000000288947 */ /* 0x006fea0003800000 */
[----:B------:R-:W0:Y:S02]  /*0a60*/  LDC R7, c[0x0][0x634] ;  /* 0x00018d00ff077b82 */ /* 0x000e240000000800 */
[----:B0-----:R-:W-:-:S05]  /*0a70*/  IADD3 R7, P0, R2, R7, RZ ;  /* 0x0000000702077210 */ /* 0x001fca0007f1e0ff */
[----:B------:R-:W-:-:S04]  /*0a80*/  IMAD.X R19, RZ, RZ, R3, P0 ;  /* 0x000000ffff137224 */ /* 0x000fc800000e0603 */
[----:B------:R-:W-:-:S04]  /*0a90*/  IMAD.WIDE.U32 R10, R19, R22, RZ ;  /* 0x00000016130a7225 */ /* 0x000fc800078e00ff */
[----:B------:R-:W-:-:S04]  /*0aa0*/  IMAD.WIDE.U32 R14, P0, R7, R23, R10 ;  /* 0x00000017070e7225 */ /* 0x000fc8000780000a */
[----:B------:R-:W-:-:S04]  /*0ab0*/  IMAD.WIDE.U32 R10, R7, R22, RZ ;  /* 0x00000016070a7225 */ /* 0x000fc800078e00ff */
[----:B------:R-:W-:Y:S01]  /*0ac0*/  IMAD.X R17, RZ, RZ, RZ, P0 ;  /* 0x000000ffff117224 */ /* 0x000fe200000e06ff */
[----:B------:R-:W-:Y:S01]  /*0ad0*/  IADD3 RZ, P0, R11, R14, RZ ;  /* 0x0000000e0bff7210 */ /* 0x000fe20007f1e0ff */
[----:B------:R-:W-:-:S04]  /*0ae0*/  IMAD.MOV.U32 R16, RZ, RZ, R15 ;  /* 0x000000ffff107224 */ /* 0x000fc800078e000f */
[----:B------:R-:W-:-:S08]  /*0af0*/  IMAD.WIDE.U32.X R10, R19, R23, R16, P0 ;  /* 0x00000017130a7225 */ /* 0x000fd000000e0410 */
.L_x_9:
[----:B------:R-:W0:Y:S01]  /*0b00*/  LDC.64 R26, c[0x0][0x640] ;  /* 0x00019000ff1a7b82 */ /* 0x000e220000000a00 */
[--C-:B------:R-:W-:Y:S01]  /*0b10*/  SHF.R.U64 R28, R10, R18, R11.reuse ;  /* 0x000000120a1c7219 */ /* 0x100fe2000000120b */
[----:B------:R-:W-:Y:S01]  /*0b20*/  IMAD R29, R13, R20, R8 ;  /* 0x000000140d1d7224 */ /* 0x000fe200078e0208 */
[----:B------:R-:W-:Y:S01]  /*0b30*/  SHF.R.U32.HI R7, RZ, R18, R11 ;  /* 0x00000012ff077219 */ /* 0x000fe2000001160b */
[----:B------:R-:W-:Y:S01]  /*0b40*/  IMAD.MOV.U32 R23, RZ, RZ, 0x1 ;  /* 0x00000001ff177424 */ /* 0x000fe200078e00ff */
[----:B------:R-:W-:-:S03]  /*0b50*/  IADD3 R9, P0, RZ, -R28, RZ ;  /* 0x8000001cff097210 */ /* 0x000fc60007f1e0ff */
[----:B------:R-:W1:Y:S02]  /*0b60*/  LDC R16, c[0x0][0x618] ;  /* 0x00018600ff107b82 */ /* 0x000e640000000800 */
[----:B------:R-:W-:Y:S02]  /*0b70*/  IMAD.X R7, RZ, RZ, ~R7, P0 ;  /* 0x000000ffff077224 */ /* 0x000fe400000e0e07 */
[----:B------:R-:W-:-:S04]  /*0b80*/  IMAD.WIDE.U32 R10, R9, R24, R2 ;  /* 0x00000018090a7225 */ /* 0x000fc800078e0002 */
[----:B------:R-:W2:Y:S01]  /*0b90*/  LDC R15, c[0x0][0x608] ;  /* 0x00018200ff0f7b82 */ /* 0x000ea20000000800 */
[----:B------:R-:W-:-:S04]  /*0ba0*/  IMAD R14, R7, R24, RZ ;  /* 0x00000018070e7224 */ /* 0x000fc800078e02ff */
[----:B------:R-:W-:-:S03]  /*0bb0*/  IMAD R7, R9, R25, R14 ;  /* 0x0000001909077224 */ /* 0x000fc600078e020e */
[----:B------:R-:W3:Y:S01]  /*0bc0*/  LDC R22, c[0x0][0x658] ;  /* 0x00019600ff167b82 */ /* 0x000ee20000000800 */
[----:B------:R-:W-:Y:S01]  /*0bd0*/  IMAD.IADD R7, R11, 0x1, R7 ;  /* 0x000000010b077824 */ /* 0x000fe200078e0207 */
[----:B0-----:R-:W-:-:S04]  /*0be0*/  ISETP.NE.U32.AND P0, PT, R26, RZ, PT ;  /* 0x000000ff1a00720c */ /* 0x001fc80003f05070 */
[----:B------:R-:W-:Y:S02]  /*0bf0*/  ISETP.NE.AND.EX P0, PT, R27, RZ, PT, P0 ;  /* 0x000000ff1b00720c */ /* 0x000fe40003f05300 */
[----:B------:R-:W0:Y:S01]  /*0c00*/  LDC R18, c[0x0][0x600] ;  /* 0x00018000ff127b82 */ /* 0x000e220000000800 */
[-CC-:B-1----:R-:W-:Y:S02]  /*0c10*/  SHF.R.U64 R19, R10, R16.reuse, R7.reuse ;  /* 0x000000100a137219 */ /* 0x182fe40000001207 */
[----:B------:R-:W-:Y:S01]  /*0c20*/  SHF.R.U32.HI R10, RZ, R16, R7 ;  /* 0x00000010ff0a7219 */ /* 0x000fe20000011607 */
[----:B------:R-:W-:-:S04]  /*0c30*/  IMAD.MOV.U32 R7, RZ, RZ, -0x1 ;  /* 0xffffffffff077424 */ /* 0x000fc800078e00ff */
[----:B------:R-:W1:Y:S01]  /*0c40*/  LDC R21, c[0x0][0x648] ;  /* 0x00019200ff157b82 */ /* 0x000e620000000800 */
[-CC-:B--2---:R-:W-:Y:S02]  /*0c50*/  SHF.R.U64 R16, R19, R15.reuse, R10.reuse ;  /* 0x0000000f13107219 */ /* 0x184fe4000000120a */
[----:B------:R-:W-:-:S05]  /*0c60*/  SHF.R.U32.HI R9, RZ, R15, R10 ;  /* 0x0000000fff097219 */ /* 0x000fca000001160a */
[----:B------:R-:W2:Y:S01]  /*0c70*/  LDC R24, c[0x0][0x638] ;  /* 0x00018e00ff187b82 */ /* 0x000ea20000000800 */
[-CC-:B---3--:R-:W-:Y:S02]  /*0c80*/  SHF.R.U64 R20, R16, R22.reuse, R9.reuse ;  /* 0x0000001610147219 */ /* 0x188fe40000001209 */
[-C--:B------:R-:W-:Y:S02]  /*0c90*/  SHF.L.U32 R7, R7, R22.reuse, RZ ;  /* 0x0000001607077219 */ /* 0x080fe400000006ff */
[----:B------:R-:W-:Y:S01]  /*0ca0*/  SHF.R.U32.HI R9, RZ, R22, R9 ;  /* 0x00000016ff097219 */ /* 0x000fe20000011609 */
[----:B------:R-:W-:Y:S01]  /*0cb0*/  IMAD.MOV.U32 R8, RZ, RZ, R20 ;  /* 0x000000ffff087224 */ /* 0x000fe200078e0014 */
[----:B------:R-:W-:Y:S01]  /*0cc0*/  LOP3.LUT R13, RZ, R7, RZ, 0x33, !PT ;  /* 0x00000007ff0d7212 */ /* 0x000fe200078e33ff */
[----:B------:R-:W3:Y:S01]  /*0cd0*/  LDC R25, c[0x0][0x610] ;  /* 0x00018400ff197b82 */ /* 0x000ee20000000800 */
[----:B------:R-:W-:Y:S05]  /*0ce0*/  @!P0 BRA `(.L_x_10) ;  /* 0x0000000000288947 */ /* 0x000fea0003800000 */
[----:B------:R-:W4:Y:S02]  /*0cf0*/  LDC R7, c[0x0][0x64c] ;  /* 0x00019300ff077b82 */ /* 0x000f240000000800 */
[----:B----4-:R-:W-:-:S05]  /*0d00*/  IADD3 R7, P0, R20, R7, RZ ;  /* 0x0000000714077210 */ /* 0x010fca0007f1e0ff */
        /* <DEDUP_REMOVED lines=8> */
.L_x_10:
[----:B-1----:R-:W-:Y:S01]  /*0d90*/  SHF.R.U64 R9, R8, R21, R9 ;  /* 0x0000001508097219 */ /* 0x002fe20000001209 */
[----:B0-----:R-:W-:Y:S01]  /*0da0*/  VIADD R10, R18, 0xffffffff ;  /* 0xffffffff120a7836 */ /* 0x001fe20000000000 */
[----:B------:R-:W-:Y:S01]  /*0db0*/  SHF.L.U32 R7, R23, R22, RZ ;  /* 0x0000001617077219 */ /* 0x000fe200000006ff */
[----:B------:R-:W-:Y:S01]  /*0dc0*/  IMAD.MOV.U32 R14, RZ, RZ, 0x1 ;  /* 0x00000001ff0e7424 */ /* 0x000fe200078e00ff */
[----:B------:R-:W-:Y:S01]  /*0dd0*/  LOP3.LUT R8, R16, R13, RZ, 0xc0, !PT ;  /* 0x0000000d10087212 */ /* 0x000fe200078ec0ff */
[----:B------:R-:W-:Y:S01]  /*0de0*/  IMAD.MOV R11, RZ, RZ, -R9 ;  /* 0x000000ffff0b7224 */ /* 0x000fe200078e0a09 */
[----:B------:R-:W-:Y:S02]  /*0df0*/  SEL R12, R12, R29, !P3 ;  /* 0x0000001d0c0c7207 */ /* 0x000fe40005800000 */
[----:B------:R-:W-:Y:S01]  /*0e00*/  LOP3.LUT R10, R19, R10, RZ, 0xc0, !PT ;  /* 0x0000000a130a7212 */ /* 0x000fe200078ec0ff */
[----:B------:R-:W-:Y:S02]  /*0e10*/  IMAD R9, R7, R9, R8 ;  /* 0x0000000907097224 */ /* 0x000fe400078e0208 */
[----:B--2---:R-:W-:-:S02]  /*0e20*/  IMAD R7, R11, R24, R20 ;  /* 0x000000180b077224 */ /* 0x004fc400078e0214 */
[----:B---3--:R-:W-:Y:S02]  /*0e30*/  IMAD R12, R9, R25, R12 ;  /* 0x00000019090c7224 */ /* 0x008fe400078e020c */
[----:B------:R-:W-:-:S05]  /*0e40*/  IMAD R7, R7, R18, R10 ;  /* 0x0000001207077224 */ /* 0x000fca00078e020a */
[----:B------:R-:W-:Y:S02]  /*0e50*/  SEL R10, R7, R12, !P3 ;  /* 0x0000000c070a7207 */ /* 0x000fe40005800000 */
[----:B------:R-:W-:Y:S01]  /*0e60*/  SEL R11, R12, R7, !P3 ;  /* 0x000000070c0b7207 */ /* 0x000fe20005800000 */
[----:B------:R-:W-:-:S07]  /*0e70*/  IMAD.MOV.U32 R7, RZ, RZ, R28 ;  /* 0x000000ffff077224 */ /* 0x000fce00078e001c */
.L_x_8:
[----:B------:R-:W-:-:S08]  /*0e80*/  NOP ;  /* 0x0000000000007918 */ /* 0x000fd00000000000 */
[----:B------:R-:W0:Y:S02]  /*0e90*/  USETMAXREG.TRY_ALLOC.CTAPOOL UP0, 0xe8 ;  /* 0x000000e8000079c8 */ /* 0x000e240008000600 */
[----:B0-----:R-:W-:-:S13]  /*0ea0*/  PLOP3.LUT P0, PT, PT, PT, UP0, 0x80, 0x0 ;  /* 0x000000000000781c */ /* 0x001fda0003f0f008 */
[----:B------:R-:W-:Y:S05]  /*0eb0*/  @!P0 BRA `(.L_x_8) ;  /* 0xfffffffc00f08947 */ /* 0x000fea000383ffff */
[----:B------:R-:W-:Y:S01]  /*0ec0*/  ULDC.64 UR4, c[0x0][0x598] ;  /* 0x0001660000047ab9 */ /* 0x000fe20000000a00 */
[----:B------:R-:W-:Y:S01]  /*0ed0*/  ULDC.64 UR18, c[0x0][0x208] ;  /* 0x0000820000127ab9 */ /* 0x000fe20000000a00 */
[----:B------:R-:W-:-:S04]  /*0ee0*/  ISETP.NE.U32.AND P0, PT, RZ, UR4, PT ;  /* 0x00000004ff007c0c */ /* 0x000fc8000bf05070 */
[----:B------:R-:W-:-:S13]  /*0ef0*/  ISETP.NE.AND.EX P0, PT, RZ, UR5, PT, P0 ;  /* 0x00000005ff007c0c */ /* 0x000fda000bf05300 */
[----:B------:R-:W-:Y:S05]  /*0f00*/  @!P0 BRA `(.L_x_11) ;  /* 0x00000000001c8947 */ /* 0x000fea0003800000 */
[----:B------:R-:W0:Y:S02]  /*0f10*/  LDC.64 R8, c[0x0][0x598] ;  /* 0x00016600ff087b82 */ /* 0x000e240000000a00 */
[----:B0-----:R-:W2:Y:S02]  /*0f20*/  LDG.E.64 R8, desc[UR18][R8.64] ;  /* 0x0000001208087981 */ /* 0x001ea4000c1e1b00 */
[----:B--2---:R-:W-:-:S04]  /*0f30*/  ISETP.NE.U32.AND P0, PT, R8, RZ, PT ;  /* 0x000000ff0800720c */ /* 0x004fc80003f05070 */
[----:B------:R-:W-:-:S13]  /*0f40*/  ISETP.NE.AND.EX P0, PT, R9, RZ, PT, P0 ;  /* 0x000000ff0900720c */ /* 0x000fda0003f05300 */
[----:B------:R-:W-:Y:S05]  /*0f50*/  @!P0 BRA `(.L_x_11) ;  /* 0x0000000000088947 */ /* 0x000fea0003800000 */
[----:B------:R0:W5:Y:S01]  /*0f60*/  LD.E R8, desc[UR18][R8.64] ;  /* 0x0000001208087980 */ /* 0x000162000c101900 */
[----:B------:R-:W-:Y:S05]  /*0f70*/  BRA `(.L_x_12) ;  /* 0x0000000000207947 */ /* 0x000fea0003800000 */
.L_x_11:
[----:B------:R-:W-:Y:S02]  /*0f80*/  ULDC.64 UR4, c[0x0][0x588] ;  /* 0x0001620000047ab9 */ /* 0x000fe40000000a00 */
[----:B------:R-:W-:-:S04]  /*0f90*/  ISETP.NE.U32.AND P0, PT, RZ, UR4, PT ;  /* 0x00000004ff007c0c */ /* 0x000fc8000bf05070 */
[----:B------:R-:W-:-:S13]  /*0fa0*/  ISETP.NE.AND.EX P0, PT, RZ, UR5, PT, P0 ;  /* 0x00000005ff007c0c */ /* 0x000fda000bf05300 */
[----:B------:R-:W-:Y:S05]  /*0fb0*/  @!P0 BRA `(.L_x_13) ;  /* 0x00000000000c8947 */ /* 0x000fea0003800000 */
[----:B------:R-:W0:Y:S02]  /*0fc0*/  LDC.64 R8, c[0x0][0x588] ;  /* 0x00016200ff087b82 */ /* 0x000e240000000a00 */
[----:B0-----:R1:W5:Y:S01]  /*0fd0*/  LDG.E R8, desc[UR18][R8.64] ;  /* 0x0000001208087981 */ /* 0x001362000c1e1900 */
[----:B------:R-:W-:Y:S05]  /*0fe0*/  BRA `(.L_x_12) ;  /* 0x0000000000047947 */ /* 0x000fea0003800000 */
.L_x_13:
[----:B------:R-:W2:Y:S02]  /*0ff0*/  LDC R8, c[0x0][0x580] ;  /* 0x00016000ff087b82 */ /* 0x000ea40000000800 */
.L_x_12:
[----:B------:R-:W-:Y:S02]  /*1000*/  ULDC.64 UR4, c[0x0][0x5a0] ;  /* 0x0001680000047ab9 */ /* 0x000fe40000000a00 */
[----:B------:R-:W-:-:S04]  /*1010*/  ISETP.NE.U32.AND P0, PT, RZ, UR4, PT ;  /* 0x00000004ff007c0c */ /* 0x000fc8000bf05070 */
[----:B------:R-:W-:-:S13]  /*1020*/  ISETP.NE.AND.EX P0, PT, RZ, UR5, PT, P0 ;  /* 0x00000005ff007c0c */ /* 0x000fda000bf05300 */
[----:B------:R-:W-:Y:S05]  /*1030*/  @!P0 BRA `(.L_x_14) ;  /* 0x00000000001c8947 */ /* 0x000fea0003800000 */
[----:B------:R-:W3:Y:S02]  /*1040*/  LDC.64 R12, c[0x0][0x5a0] ;  /* 0x00016800ff0c7b82 */ /* 0x000ee40000000a00 */
[----:B---3--:R-:W3:Y:S02]  /*1050*/  LDG.E.64 R12, desc[UR18][R12.64] ;  /* 0x000000120c0c7981 */ /* 0x008ee4000c1e1b00 */
[----:B---3--:R-:W-:-:S04]  /*1060*/  ISETP.NE.U32.AND P0, PT, R12, RZ, PT ;  /* 0x000000ff0c00720c */ /* 0x008fc80003f05070 */
[----:B------:R-:W-:-:S13]  /*1070*/  ISETP.NE.AND.EX P0, PT, R13, RZ, PT, P0 ;  /* 0x000000ff0d00720c */ /* 0x000fda0003f05300 */
[----:B------:R-:W-:Y:S05]  /*1080*/  @!P0 BRA `(.L_x_14) ;  /* 0x0000000000088947 */ /* 0x000fea0003800000 */
[----:B01----:R0:W5:Y:S01]  /*1090*/  LD.E R9, desc[UR18][R12.64] ;  /* 0x000000120c097980 */ /* 0x003162000c101900 */
[----:B------:R-:W-:Y:S05]  /*10a0*/  BRA `(.L_x_15) ;  /* 0x0000000000207947 */ /* 0x000fea0003800000 */
.L_x_14:
[----:B------:R-:W-:Y:S02]  /*10b0*/  ULDC.64 UR4, c[0x0][0x590] ;  /* 0x0001640000047ab9 */ /* 0x000fe40000000a00 */
[----:B------:R-:W-:-:S04]  /*10c0*/  ISETP.NE.U32.AND P0, PT, RZ, UR4, PT ;  /* 0x00000004ff007c0c */ /* 0x000fc8000bf05070 */
[----:B------:R-:W-:-:S13]  /*10d0*/  ISETP.NE.AND.EX P0, PT, RZ, UR5, PT, P0 ;  /* 0x00000005ff007c0c */ /* 0x000fda000bf05300 */
[----:B------:R-:W-:Y:S05]  /*10e0*/  @!P0 BRA `(.L_x_16) ;  /* 0x00000000000c8947 */ /* 0x000fea0003800000 */
[----:B------:R-:W0:Y:S02]  /*10f0*/  LDC.64 R12, c[0x0][0x590] ;  /* 0x00016400ff0c7b82 */ /* 0x000e240000000a00 */
[----:B01----:R1:W5:Y:S01]  /*1100*/  LDG.E R9, desc[UR18][R12.64] ;  /* 0x000000120c097981 */ /* 0x003362000c1e1900 */
[----:B------:R-:W-:Y:S05]  /*1110*/  BRA `(.L_x_15) ;  /* 0x0000000000047947 */ /* 0x000fea0003800000 */
.L_x_16:
[----:B01----:R-:W3:Y:S02]  /*1120*/  LDC R9, c[0x0][0x584] ;  /* 0x00016100ff097b82 */ /* 0x003ee40000000800 */
.L_x_15:
[----:B------:R-:W-:-:S13]  /*1130*/  LOP3.LUT P0, RZ, R14, 0xff, RZ, 0xc0, !PT ;  /* 0x000000ff0eff7812 */ /* 0x000fda000780c0ff */
[----:B------:R-:W-:Y:S05]  /*1140*/  @!P0 EXIT ;  /* 0x000000000000894d */ /* 0x000fea0003800000 */
[----:B------:R-:W-:Y:S01]  /*1150*/  ULDC UR4, c[0x0][0x28c] ;  /* 0x0000a30000047ab9 */ /* 0x000fe20000000800 */
[----:B------:R-:W-:Y:S01]  /*1160*/  LOP3.LUT R142, R4, 0x1, RZ, 0xfc, !PT ;  /* 0x00000001048e7812 */ /* 0x000fe200078efcff */
[----:B------:R-:W-:-:S04]  /*1170*/  UIADD3 UR4, UR4, 0x1f, URZ ;  /* 0x0000001f04047890 */ /* 0x000fc8000fffe03f */
[----:B------:R-:W-:-:S04]  /*1180*/  USHF.R.S32.HI UR5, URZ, 0x1f, UR4 ;  /* 0x0000001f3f057899 */ /* 0x000fc80008011404 */
[----:B------:R-:W-:-:S03]  /*1190*/  ULEA.HI UR5, UR5, UR4, URZ, 0x5 ;  /* 0x0000000405057291 */ /* 0x000fc6000f8f283f */
[----:B------:R-:W-:Y:S01]  /*11a0*/  UMOV UR4, URZ ;  /* 0x0000003f00047c82 */ /* 0x000fe20008000000 */
[----:B------:R-:W-:-:S03]  /*11b0*/  USHF.R.S32.HI UR9, URZ, 0x5, UR5 ;  /* 0x000000053f097899 */ /* 0x000fc60008011405 */
[----:B------:R-:W-:-:S09]  /*11c0*/  UMOV UR5, URZ ;  /* 0x0000003f00057c82 */ /* 0x000fd20008000000 */
.L_x_169:
[----:B01----:R-:W-:Y:S01]  /*11d0*/  LOP3.LUT R12, R0, 0x80, RZ, 0xc0, !PT ;  /* 0x00000080000c7812 */ /* 0x003fe200078ec0ff */
[----:B------:R-:W0:Y:S01]  /*11e0*/  S2UR UR13, SR_CgaCtaId ;  /* 0x00000000000d79c3 */ /* 0x000e220000008800 */
[----:B------:R-:W-:Y:S01]  /*11f0*/  UMOV UR12, 0x400 ;  /* 0x00000400000c7882 */ /* 0x000fe20000000000 */
[----:B------:R-:W-:Y:S01]  /*1200*/  UMOV UR6, URZ ;  /* 0x0000003f00067c82 */ /* 0x000fe20008000000 */
[----:B------:R-:W-:Y:S01]  /*1210*/  SHF.R.U32.HI R12, RZ, 0x7, R12 ;  /* 0x00000007ff0c7819 */ /* 0x000fe2000001160c */
[----:B------:R-:W-:Y:S01]  /*1220*/  UMOV UR7, URZ ;  /* 0x0000003f00077c82 */ /* 0x000fe20008000000 */
[----:B------:R-:W-:Y:S01]  /*1230*/  UMOV UR16, UR5 ;  /* 0x0000000500107c82 */ /* 0x000fe20008000000 */
[----:B------:R-:W-:Y:S02]  /*1240*/  CS2R R18, SRZ ;  /* 0x0000000000127805 */ /* 0x000fe4000001ff00 */
[----:B------:R-:W-:Y:S01]  /*1250*/  CS2R R16, SRZ ;  /* 0x0000000000107805 */ /* 0x000fe2000001ff00 */
[----:B------:R-:W1:Y:S01]  /*1260*/  LDC R13, c[0x0][0x28c] ;  /* 0x0000a300ff0d7b82 */ /* 0x000e620000000800 */
[----:B----4-:R-:W4:Y:S01]  /*1270*/  SHFL.IDX PT, R12, R12, RZ, 0x1f ;  /* 0x00001fff0c0c7589 */ /* 0x010f2200000e0000 */
[----:B------:R-:W-:-:S02]  /*1280*/  CS2R R20, SRZ ;  /* 0x0000000000147805 */ /* 0x000fc4000001ff00 */
[----:B------:R-:W-:Y:S02]  /*1290*/  CS2R R22, SRZ ;  /* 0x0000000000167805 */ /* 0x000fe4000001ff00 */
[----:B------:R-:W-:Y:S02]  /*12a0*/  CS2R R88, SRZ ;  /* 0x0000000000587805 */ /* 0x000fe4000001ff00 */
[----:B------:R-:W-:Y:S02]  /*12b0*/  CS2R R90, SRZ ;  /* 0x00000000005a7805 */ /* 0x000fe4000001ff00 */
[----:B------:R-:W-:Y:S02]  /*12c0*/  CS2R R92, SRZ ;  /* 0x00000000005c7805 */ /* 0x000fe4000001ff00 */
[----:B------:R-:W-:Y:S02]  /*12d0*/  CS2R R96, SRZ ;  /* 0x0000000000607805 */ /* 0x000fe4000001ff00 */
        /* <DEDUP_REMOVED lines=16> */
[----:B-1----:R-:W-:Y:S02]  /*13e0*/  ISETP.GE.AND P0, PT, R13, 0x1, PT ;  /* 0x000000010d00780c */ /* 0x002fe40003f06270 */
[----:B------:R-:W-:Y:S02]  /*13f0*/  CS2R R128, SRZ ;  /* 0x0000000000807805 */ /* 0x000fe4000001ff00 */
[----:B----4-:R-:W-:-:S02]  /*1400*/  R2UR UR8, R12 ;  /* 0x000000000c0872ca */ /* 0x010fc400000e0000 */
[----:B------:R-:W-:Y:S02]  /*1410*/  CS2R R130, SRZ ;  /* 0x0000000000827805 */ /* 0x000fe4000001ff00 */
[----:B------:R-:W-:Y:S02]  /*1420*/  CS2R R132, SRZ ;  /* 0x0000000000847805 */ /* 0x000fe4000001ff00 */
[----:B------:R-:W-:Y:S02]  /*1430*/  CS2R R134, SRZ ;  /* 0x0000000000867805 */ /* 0x000fe4000001ff00 */
[----:B------:R-:W-:Y:S02]  /*1440*/  CS2R R136, SRZ ;  /* 0x0000000000887805 */ /* 0x000fe4000001ff00 */
[----:B------:R-:W-:Y:S02]  /*1450*/  CS2R R138, SRZ ;  /* 0x00000000008a7805 */ /* 0x000fe4000001ff00 */
[----:B------:R-:W-:Y:S01]  /*1460*/  CS2R R140, SRZ ;  /* 0x00000000008c7805 */ /* 0x000fe2000001ff00 */
[----:B------:R-:W-:Y:S01]  /*1470*/  IMAD.MOV.U32 R143, RZ, RZ, RZ ;  /* 0x000000ffff8f7224 */ /* 0x000fe200078e00ff */
[----:B------:R-:W-:Y:S01]  /*1480*/  CS2R R56, SRZ ;  /* 0x0000000000387805 */ /* 0x000fe2000001ff00 */
[----:B------:R-:W-:Y:S01]  /*1490*/  IMAD.MOV.U32 R145, RZ, RZ, RZ ;  /* 0x000000ffff917224 */ /* 0x000fe200078e00ff */
[----:B------:R-:W-:Y:S01]  /*14a0*/  CS2R R58, SRZ ;  /* 0x00000000003a7805 */ /* 0x000fe2000001ff00 */
[----:B------:R-:W-:Y:S01]  /*14b0*/  IMAD.U32 R144, RZ, RZ, UR4 ;  /* 0x00000004ff907e24 */ /* 0x000fe2000f8e00ff */
[----:B------:R-:W-:Y:S01]  /*14c0*/  CS2R R60, SRZ ;  /* 0x00000000003c7805 */ /* 0x000fe2000001ff00 */
[----:B------:R-:W-:Y:S01]  /*14d0*/  ULEA.HI UR10, UR8, UR8, URZ, 0x1 ;  /* 0x00000008080a7291 */ /* 0x000fe2000f8f083f */
[----:B------:R-:W-:-:S02]  /*14e0*/  CS2R R62, SRZ ;  /* 0x00000000003e7805 */ /* 0x000fc4000001ff00 */
[----:B------:R-:W-:Y:S02]  /*14f0*/  CS2R R64, SRZ ;  /* 0x0000000000407805 */ /* 0x000fe4000001ff00 */
[----:B------:R-:W-:Y:S01]  /*1500*/  CS2R R66, SRZ ;  /* 0x0000000000427805 */ /* 0x000fe2000001ff00 */
[----:B------:R-:W-:Y:S01]  /*1510*/  ULOP3.LUT UR11, UR10, 0x1ffffe, URZ, 0xc0, !UPT ;  /* 0x001ffffe0a0b7892 */ /* 0x000fe2000f8ec03f */
[----:B------:R-:W-:Y:S01]  /*1520*/  CS2R R68, SRZ ;  /* 0x0000000000447805 */ /* 0x000fe2000001ff00 */
[----:B0-----:R-:W-:Y:S01]  /*1530*/  ULEA UR10, UR13, UR12, 0x18 ;  /* 0x0000000c0d0a7291 */ /* 0x001fe2000f8ec03f */
[----:B------:R-:W-:Y:S01]  /*1540*/  CS2R R70, SRZ ;  /* 0x0000000000467805 */ /* 0x000fe2000001ff00 */
[----:B------:R-:W-:Y:S01]  /*1550*/  UIADD3 UR11, UR8, -UR11, URZ ;  /* 0x8000000b080b7290 */ /* 0x000fe2000fffe03f */
[----:B------:R-:W-:Y:S02]  /*1560*/  CS2R R72, SRZ ;  /* 0x0000000000487805 */ /* 0x000fe4000001ff00 */
[----:B------:R-:W-:Y:S01]  /*1570*/  CS2R R74, SRZ ;  /* 0x00000000004a7805 */ /* 0x000fe2000001ff00 */
[----:B------:R-:W-:Y:S01]  /*1580*/  UMOV UR8, URZ ;  /* 0x0000003f00087c82 */ /* 0x000fe20008000000 */
[----:B------:R-:W-:Y:S01]  /*1590*/  ULEA UR11, UR11, UR10, 0xb ;  /* 0x0000000a0b0b7291 */ /* 0x000fe2000f8e583f */
[----:B------:R-:W-:-:S02]  /*15a0*/  CS2R R76, SRZ ;  /* 0x00000000004c7805 */ /* 0x000fc4000001ff00 */
[----:B------:R-:W-:Y:S02]  /*15b0*/  CS2R R78, SRZ ;  /* 0x00000000004e7805 */ /* 0x000fe4000001ff00 */
[----:B------:R-:W-:Y:S01]  /*15c0*/  CS2R R80, SRZ ;  /* 0x0000000000507805 */ /* 0x000fe2000001ff00 */
[----:B------:R-:W-:Y:S01]  /*15d0*/  UIADD3 UR11, UR11, 0x100, URZ ;  /* 0x000001000b0b7890 */ /* 0x000fe2000fffe03f */
[----:B------:R-:W-:Y:S02]  /*15e0*/  CS2R R82, SRZ ;  /* 0x0000000000527805 */ /* 0x000fe4000001ff00 */
[----:B------:R-:W-:Y:S02]  /*15f0*/  CS2R R84, SRZ ;  /* 0x0000000000547805 */ /* 0x000fe4000001ff00 */
[----:B------:R-:W-:Y:S01]  /*1600*/  CS2R R86, SRZ ;  /* 0x0000000000567805 */ /* 0x000fe2000001ff00 */
[----:B------:R-:W-:Y:S01]  /*1610*/  USHF.R.U32.HI UR11, URZ, 0x4, UR11 ;  /* 0x000000043f0b7899 */ /* 0x000fe2000801160b */
[----:B------:R-:W-:-:S02]  /*1620*/  CS2R R24, SRZ ;  /* 0x0000000000187805 */ /* 0x000fc4000001ff00 */
[----:B------:R-:W-:Y:S02]  /*1630*/  CS2R R26, SRZ ;  /* 0x00000000001a7805 */ /* 0x000fe4000001ff00 */
[----:B------:R-:W-:Y:S01]  /*1640*/  CS2R R28, SRZ ;  /* 0x00000000001c7805 */ /* 0x000fe2000001ff00 */
[----:B------:R-:W-:Y:S01]  /*1650*/  ULOP3.LUT UR11, UR11, 0x3fff, URZ, 0xc0, !UPT ;  /* 0x00003fff0b0b7892 */ /* 0x000fe2000f8ec03f */
        /* <DEDUP_REMOVED lines=12> */
[----:B------:R-:W-:Y:S01]  /*1720*/  CS2R R54, SRZ ;  /* 0x0000000000367805 */ /* 0x000fe2000001ff00 */
[----:B---3--:R-:W-:Y:S06]  /*1730*/  @!P0 BRA `(.L_x_17) ;  /* 0x0000000800308947 */ /* 0x008fec0003800000 */
[----:B------:R-:W-:-:S13]  /*1740*/  ISETP.NE.AND P1, PT, R142, 0x3, PT ;  /* 0x000000038e00780c */ /* 0x000fda0003f25270 */
[----:B------:R-:W-:Y:S05]  /*1750*/  @!P1 BRA `(.L_x_18) ;  /* 0x0000000000049947 */ /* 0x000fea0003800000 */
[----:B------:R-:W-:Y:S01]  /*1760*/  BPT.TRAP 0x1 ;  /* 0x000000040000795c */ /* 0x000fe20000300000 */
.L_x_18:
[----:B------:R-:W-:Y:S01]  /*1770*/  ULEA UR7, UR5, UR10, 0x3 ;  /* 0x0000000a05077291 */ /* 0x000fe2000f8e183f */
[----:B------:R-:W-:-:S05]  /*1780*/  IMAD.U32 R12, RZ, RZ, UR4 ;  /* 0x00000004ff0c7e24 */ /* 0x000fca000f8e00ff */
[----:B------:R-:W-:-:S04]  /*1790*/  SHF.L.U32 R12, R12, 0x1f, RZ ;  /* 0x0000001f0c0c7819 */ /* 0x000fc800000006ff */
[----:B------:R0:W1:Y:S01]  /*17a0*/  SYNCS.PHASECHK.TRANS64.TRYWAIT P0, [UR7], R12 ;  /* 0x0000000cff0075a7 */ /* 0x0000620008000147 */
[----:B------:R-:W-:Y:S05]  /*17b0*/  @!P1 BRA `(.L_x_19) ;  /* 0x0000000000049947 */ /* 0x000fea0003800000 */
[----:B------:R-:W-:Y:S01]  /*17c0*/  BPT.TRAP 0x1 ;  /* 0x000000040000795c */ /* 0x000fe20000300000 */
.L_x_19:
[----:B------:R-:W-:Y:S01]  /*17d0*/  UMOV UR6, 0x1 ;  /* 0x0000000100067882 */ /* 0x000fe20000000000 */
[----:B------:R-:W-:Y:S01]  /*17e0*/  IMAD.MOV.U32 R18, RZ, RZ, RZ ;  /* 0x000000ffff127224 */ /* 0x000fe200078e00ff */
[----:B-1----:R-:W-:Y:S06]  /*17f0*/  @P0 BRA `(.L_x_20) ;  /* 0x0000000000080947 */ /* 0x002fec0003800000 */
[----:B------:R-:W1:Y:S02]  /*1800*/  SYNCS.PHASECHK.TRANS64.TRYWAIT P0, [UR7], R12 ;  /* 0x0000000cff0075a7 */ /* 0x000e640008000147 */
[----:B-1----:R-:W-:Y:S05]  /*1810*/  @!P0 BRA `(.L_x_21) ;  /* 0x0000007c00448947 */ /* 0x002fea0003800000 */
.L_x_20:
[----:B------:R-:W-:Y:S01]  /*1820*/  UIADD3 UR7, UR10, 0x8100, URZ ;  /* 0x000081000a077890 */ /* 0x000fe2000fffe03f */
[----:B------:R-:W-:Y:S01]  /*1830*/  WARPGROUP.ARRIVE ;  /* 0x00000000000079c5 */ /* 0x000fe20000000000 */
[----:B------:R-:W-:Y:S01]  /*1840*/  ULOP3.LUT UR12, UR11, 0x10000, URZ, 0xfc, !UPT ;  /* 0x000100000b0c7892 */ /* 0x000fe2000f8efc3f */
[----:B------:R-:W-:Y:S01]  /*1850*/  IMAD.MOV.U32 R19, RZ, RZ, RZ ;  /* 0x000000ffff137224 */ /* 0x000fe200078e00ff */
[----:B------:R-:W-:Y:S01]  /*1860*/  USHF.R.U32.HI UR7, URZ, 0x4, UR7 ;  /* 0x000000043f077899 */ /* 0x000fe20008011607 */
[----:B------:R-:W-:Y:S01]  /*1870*/  CS2R R16, SRZ ;  /* 0x0000000000107805 */ /* 0x000fe2000001ff00 */
[----:B------:R-:W-:Y:S01]  /*1880*/  ULEA UR12, UR5, UR12, 0x9 ;  /* 0x0000000c050c7291 */ /* 0x000fe2000f8e483f */
[----:B------:R-:W-:Y:S01]  /*1890*/  CS2R R20, SRZ ;  /* 0x0000000000147805 */ /* 0x000fe2000001ff00 */
[----:B------:R-:W-:Y:S01]  /*18a0*/  ULOP3.LUT UR7, UR7, 0x3fff, URZ, 0xc0, !UPT ;  /* 0x00003fff07077892 */ /* 0x000fe2000f8ec03f */
[----:B------:R-:W-:Y:S01]  /*18b0*/  CS2R R22, SRZ ;  /* 0x0000000000167805 */ /* 0x000fe2000001ff00 */
[----:B------:R-:W-:Y:S01]  /*18c0*/  UMOV UR13, 0xc0000010 ;  /* 0xc0000010000d7882 */ /* 0x000fe20000000000 */
[----:B------:R-:W-:Y:S01]  /*18d0*/  UMOV UR15, 0xc0000010 ;  /* 0xc0000010000f7882 */ /* 0x000fe20000000000 */
[----:B------:R-:W-:Y:S01]  /*18e0*/  ULOP3.LUT UR7, UR7, 0x10000, URZ, 0xfc, !UPT ;  /* 0x0001000007077892 */ /* 0x000fe2000f8efc3f */
[----:B------:R-:W-:-:S02]  /*18f0*/  CS2R R88, SRZ ;  /* 0x0000000000587805 */ /* 0x000fc4000001ff00 */
[----:B------:R-:W-:Y:S02]  /*1900*/  CS2R R90, SRZ ;  /* 0x00000000005a7805 */ /* 0x000fe4000001ff00 */
[----:B------:R-:W-:Y:S01]  /*1910*/  CS2R R92, SRZ ;  /* 0x00000000005c7805 */ /* 0x000fe2000001ff00 */
[----:B------:R-:W-:Y:S01]  /*1920*/  ULEA UR14, UR5, UR7, 0x7 ;  /* 0x00000007050e7291 */ /* 0x000fe2000f8e383f */
[----:B------:R-:W-:Y:S01]  /*1930*/  CS2R R96, SRZ ;  /* 0x0000000000607805 */ /* 0x000fe2000001ff00 */
[----:B------:R-:W-:Y:S01]  /*1940*/  UIADD3 UR7, UR12, 0x100, URZ ;  /* 0x000001000c077890 */ /* 0x000fe2000fffe03f */
[----:B------:R-:W-:Y:S02]  /*1950*/  CS2R R94, SRZ ;  /* 0x00000000005e7805 */ /* 0x000fe4000001ff00 */
[----:B------:R-:W-:Y:S02]  /*1960*/  CS2R R98, SRZ ;  /* 0x0000000000627805 */ /* 0x000fe4000001ff00 */
[----:B------:R-:W-:-:S02]  /*1970*/  CS2R R100, SRZ ;  /* 0x0000000000647805 */ /* 0x000fc4000001ff00 */
[----:B------:R-:W-:Y:S02]  /*1980*/  CS2R R102, SRZ ;  /* 0x0000000000667805 */ /* 0x000fe4000001ff00 */
[----:B------:R-:W-:Y:S02]  /*1990*/  CS2R R104, SRZ ;  /* 0x0000000000687805 */ /* 0x000fe4000001ff00 */
[----:B------:R-:W-:Y:S01]  /*19a0*/  CS2R R108, SRZ ;  /* 0x00000000006c7805 */ /* 0x000fe2000001ff00 */
[----:B------:R-:W-:Y:S01]  /*19b0*/  QGMMA.64x64x32.F32.E5M2.E5M2 R56, gdesc[UR12], RZ, !UPT ;  /* 0x00e000000c3879f3 */ /* 0x000fe2000c7038ff */
[----:B------:R-:W-:Y:S01]  /*19c0*/  UMOV UR12, UR7 ;  /* 0x00000007000c7c82 */ /* 0x000fe20008000000 */
[----:B------:R-:W-:Y:S01]  /*19d0*/  ULDC UR7, c[0x0][0x50c] ;  /* 0x0001430000077ab9 */ /* 0x000fe20000000800 */
[----:B------:R-:W-:Y:S01]  /*19e0*/  UMOV UR13, 0xc0000010 ;  /* 0xc0000010000d7882 */ /* 0x000fe20000000000 */
[----:B------:R-:W-:Y:S01]  /*19f0*/  UISETP.NE.AND UP0, UPT, UR7, 0x1, UPT ;  /* 0x000000010700788c */ /* 0x000fe2000bf05270 */
[----:B------:R-:W-:Y:S01]  /*1a00*/  QGMMA.64x64x32.F32.E5M2.E5M2 R24, gdesc[UR12], RZ, !UPT, gsb0 ;  /* 0x00e000000c1879f3 */ /* 0x000fe2000c0038ff */
[----:B------:R-:W-:-:S02]  /*1a10*/  CS2R R106, SRZ ;  /* 0x00000000006a7805 */ /* 0x000fc4000001ff00 */
[----:B------:R-:W-:Y:S01]  /*1a20*/  CS2R R110, SRZ ;  /* 0x00000000006e7805 */ /* 0x000fe2000001ff00 */
[----:B------:R-:W-:Y:S01]  /*1a30*/  USEL UR7, URZ, 0x1, UP0 ;  /* 0x000000013f077887 */ /* 0x000fe20008000000 */
[----:B------:R-:W-:Y:S02]  /*1a40*/  CS2R R112, SRZ ;  /* 0x0000000000707805 */ /* 0x000fe4000001ff00 */
[----:B------:R-:W-:Y:S02]  /*1a50*/  CS2R R114, SRZ ;  /* 0x0000000000727805 */ /* 0x000fe4000001ff00 */
[----:B------:R-:W-:Y:S02]  /*1a60*/  CS2R R116, SRZ ;  /* 0x0000000000747805 */ /* 0x000fe4000001ff00 */
[----:B------:R-:W-:Y:S02]  /*1a70*/  CS2R R118, SRZ ;  /* 0x0000000000767805 */ /* 0x000fe4000001ff00 */
[----:B------:R-:W-:-:S02]  /*1a80*/  CS2R R120, SRZ ;  /* 0x0000000000787805 */ /* 0x000fc4000001ff00 */
[----:B------:R-:W-:Y:S02]  /*1a90*/  ISETP.NE.AND P0, PT, RZ, UR7, PT ;  /* 0x00000007ff007c0c */ /* 0x000fe4000bf05270 */
        /* <DEDUP_REMOVED lines=9> */
[----:B------:R-:W-:Y:S01]  /*1b30*/  CS2R R140, SRZ ;  /* 0x00000000008c7805 */ /* 0x000fe2000001ff00 */
[----:B------:R-:W-:Y:S02]  /*1b40*/  IMAD.MOV.U32 R143, RZ, RZ, RZ ;  /* 0x000000ffff8f7224 */ /* 0x000fe400078e00ff */
[----:B------:R-:W-:Y:S01]  /*1b50*/  IMAD.MOV.U32 R145, RZ, RZ, RZ ;  /* 0x000000ffff917224 */ /* 0x000fe200078e00ff */
[----:B------:R-:W-:Y:S06]  /*1b60*/  @!P0 BRA `(.L_x_22) ;  /* 0x0000000400088947 */ /* 0x000fec0003800000 */
[----:B------:R-:W-:Y:S02]  /*1b70*/  WARPGROUP.DEPBAR.LE gsb0, 0x0 ;  /* 0x00008000000079c5 */ /* 0x000fe40000010000 */
[----:B------:R-:W-:-:S01]  /*1b80*/  FADD R145, RZ, R56 ;  /* 0x00000038ff917221 */ /* 0x000fc20000000000 */
[----:B------:R-:W-:Y:S01]  /*1b90*/  FADD R140, RZ, R57 ;  /* 0x00000039ff8c7221 */ /* 0x000fe20000000000 */
        /* <DEDUP_REMOVED lines=62> */
[----:B------:R-:W-:-:S06]  /*1f80*/  UMOV UR6, URZ ;  /* 0x0000003f00067c82 */ /* 0x000fcc0008000000 */
.L_x_22:
[----:B------:R-:W-:-:S04]  /*1f90*/  UIADD3 UR16, UR5, 0x1, URZ ;  /* 0x0000000105107890 */ /* 0x000fc8000fffe03f */
[----:B------:R-:W-:-:S04]  /*1fa0*/  UISETP.NE.AND UP0, UPT, UR16, 0x4, UPT ;  /* 0x000000041000788c */ /* 0x000fc8000bf05270 */
[----:B------:R-:W-:Y:S02]  /*1fb0*/  USEL UR8, URZ, 0x1, UP0 ;  /* 0x000000013f087887 */ /* 0x000fe40008000000 */
[----:B------:R-:W-:Y:S02]  /*1fc0*/  USEL UR16, UR16, URZ, UP0 ;  /* 0x0000003f10107287 */ /* 0x000fe40008000000 */
[----:B------:R-:W-:-:S06]  /*1fd0*/  ULOP3.LUT UR8, UR4, UR8, URZ, 0x3c, !UPT ;  /* 0x0000000804087292 */ /* 0x000fcc000f8e3c3f */
[----:B------:R-:W-:Y:S01]  /*1fe0*/  IMAD.U32 R144, RZ, RZ, UR8 ;  /* 0x00000008ff907e24 */ /* 0x000fe2000f8e00ff */
[----:B------:R-:W-:-:S06]  /*1ff0*/  UMOV UR8, 0x1 ;  /* 0x0000000100087882 */ /* 0x000fcc0000000000 */
.L_x_17:
[----:B------:R-:W-:-:S04]  /*2000*/  UISETP.LT.AND UP0, UPT, UR9, 0x1, UPT ;  /* 0x000000010900788c */ /* 0x000fc8000bf01270 */
[----:B------:R-:W-:-:S04]  /*2010*/  USEL UR12, UR9, 0x1, UP0 ;  /* 0x00000001090c7887 */ /* 0x000fc80008000000 */
[----:B------:R-:W-:-:S04]  /*2020*/  UIADD3 UR12, UR9, -UR12, URZ ;  /* 0x8000000c090c7290 */ /* 0x000fc8000fffe03f */
[----:B------:R-:W-:-:S06]  /*2030*/  UISETP.GE.AND UP0, UPT, UR12, 0x1, UPT ;  /* 0x000000010c00788c */ /* 0x000fcc000bf06270 */
[----:B------:R-:W-:-:S13]  /*2040*/  PLOP3.LUT P0, PT, PT, PT, UP0, 0x80, 0x0 ;  /* 0x000000000000781c */ /* 0x000fda0003f0f008 */
[----:B------:R-:W-:Y:S05]  /*2050*/  @!P0 BRA `(.L_x_23) ;  /* 0x0000000800048947 */ /* 0x000fea0003800000 */
[----:B01----:R-:W-:Y:S01]  /*2060*/  IMAD.U32 R12, RZ, RZ, UR12 ;  /* 0x0000000cff0c7e24 */ /* 0x003fe2000f8e00ff */
[----:B------:R-:W-:Y:S01]  /*2070*/  ULDC UR17, c[0x0][0x50c] ;  /* 0x0001430000117ab9 */ /* 0x000fe20000000800 */
[----:B------:R-:W-:-:S07]  /*2080*/  IMAD.U32 R13, RZ, RZ, UR5 ;  /* 0x00000005ff0d7e24 */ /* 0x000fce000f8e00ff */
.L_x_31:
[----:B------:R-:W-:-:S13]  /*2090*/  ISETP.NE.AND P1, PT, R142, 0x3, PT ;  /* 0x000000038e00780c */ /* 0x000fda0003f25270 */
[----:B------:R-:W-:Y:S05]  /*20a0*/  @!P1 BRA `(.L_x_24) ;  /* 0x0000000000049947 */ /* 0x000fea0003800000 */
[----:B------:R-:W-:Y:S01]  /*20b0*/  BPT.TRAP 0x1 ;  /* 0x000000040000795c */ /* 0x000fe20000300000 */
.L_x_24:
[----:B------:R-:W0:Y:S01]  /*20c0*/  S2UR UR12, SR_CgaCtaId ;  /* 0x00000000000c79c3 */ /* 0x000e220000008800 */
[----:B------:R-:W-:Y:S01]  /*20d0*/  UMOV UR10, 0x400 ;  /* 0x00000400000a7882 */ /* 0x000fe20000000000 */
[----:B------:R-:W-:Y:S01]  /*20e0*/  SHF.L.U32 R14, R144, 0x1f, RZ ;  /* 0x0000001f900e7819 */ /* 0x000fe200000006ff */
[----:B0-----:R-:W-:-:S04]  /*20f0*/  ULEA UR10, UR12, UR10, 0x18 ;  /* 0x0000000a0c0a7291 */ /* 0x001fc8000f8ec03f */
[----:B------:R-:W-:-:S09]  /*2100*/  ULEA UR12, UR16, UR10, 0x3 ;  /* 0x0000000a100c7291 */ /* 0x000fd2000f8e183f */
[----:B------:R0:W1:Y:S01]  /*2110*/  SYNCS.PHASECHK.TRANS64.TRYWAIT P0, [UR12], R14 ;  /* 0x0000000eff0075a7 */ /* 0x000062000800014c */
[----:B------:R-:W-:Y:S05]  /*2120*/  @!P1 BRA `(.L_x_25) ;  /* 0x0000000000049947 */ /* 0x000fea0003800000 */
[----:B------:R-:W-:Y:S01]  /*2130*/  BPT.TRAP 0x1 ;  /* 0x000000040000795c */ /* 0x000fe20000300000 */
.L_x_25:
[----:B-1----:R-:W-:Y:S05]  /*2140*/  @P0 BRA `(.L_x_26) ;  /* 0x0000000000080947 */ /* 0x002fea0003800000 */
[----:B------:R-:W1:Y:S02]  /*2150*/  SYNCS.PHASECHK.TRANS64.TRYWAIT P0, [UR12], R14 ;  /* 0x0000000eff0075a7 */ /* 0x000e64000800014c */
[----:B-1----:R-:W-:Y:S05]  /*2160*/  @!P0 BRA `(.L_x_27) ;  /* 0x0000007400088947 */ /* 0x002fea0003800000 */
.L_x_26:
[----:B------:R-:W-:Y:S01]  /*2170*/  UIADD3 UR12, UR10, 0x8100, URZ ;  /* 0x000081000a0c7890 */ /* 0x000fe2000fffe03f */
[----:B------:R-:W-:Y:S01]  /*2180*/  WARPGROUP.ARRIVE ;  /* 0x00000000000079c5 */ /* 0x000fe20000000000 */
[----:B------:R-:W-:Y:S02]  /*2190*/  UISETP.NE.AND UP0, UPT, UR7, URZ, UPT ;  /* 0x0000003f0700728c */ /* 0x000fe4000bf05270 */
[----:B------:R-:W-:Y:S02]  /*21a0*/  USHF.R.U32.HI UR12, URZ, 0x4, UR12 ;  /* 0x000000043f0c7899 */ /* 0x000fe4000801160c */
[----:B------:R-:W-:Y:S02]  /*21b0*/  USEL UR8, UR8, URZ, !UP0 ;  /* 0x0000003f08087287 */ /* 0x000fe4000c000000 */
[----:B------:R-:W-:Y:S02]  /*21c0*/  ULOP3.LUT UR7, UR12, 0x3fff, URZ, 0xc0, !UPT ;  /* 0x00003fff0c077892 */ /* 0x000fe4000f8ec03f */
[----:B------:R-:W-:-:S02]  /*21d0*/  ULOP3.LUT UR12, UR11, 0x10000, URZ, 0xfc, !UPT ;  /* 0x000100000b0c7892 */ /* 0x000fc4000f8efc3f */
[----:B------:R-:W-:Y:S02]  /*21e0*/  ULOP3.LUT UR7, UR7, 0x10000, URZ, 0xfc, !UPT ;  /* 0x0001000007077892 */ /* 0x000fe4000f8efc3f */
[----:B------:R-:W-:Y:S02]  /*21f0*/  UISETP.NE.U32.AND UP0, UPT, UR8, URZ, UPT ;  /* 0x0000003f0800728c */ /* 0x000fe4000bf05070 */
[----:B------:R-:W-:Y:S02]  /*2200*/  ULEA UR12, UR16, UR12, 0x9 ;  /* 0x0000000c100c7291 */ /* 0x000fe4000f8e483f */
[----:B------:R-:W-:Y:S02]  /*2210*/  ULEA UR14, UR16, UR7, 0x7 ;  /* 0x00000007100e7291 */ /* 0x000fe4000f8e383f */
[----:B------:R-:W-:Y:S01]  /*2220*/  UIADD3 UR7, UR12, 0x100, URZ ;  /* 0x000001000c077890 */ /* 0x000fe2000fffe03f */
[----:B------:R-:W-:Y:S01]  /*2230*/  UMOV UR13, 0xc0000010 ;  /* 0xc0000010000d7882 */ /* 0x000fe20000000000 */
[----:B------:R-:W-:Y:S01]  /*2240*/  UMOV UR15, 0xc0000010 ;  /* 0xc0000010000f7882 */ /* 0x000fe20000000000 */
[----:B------:R-:W-:-:S04]  /*2250*/  UIADD3 UR6, UR6, 0x1, URZ ;  /* 0x0000000106067890 */ /* 0x000fc8000fffe03f */
[----:B------:R-:W-:Y:S01]  /*2260*/  QGMMA.64x64x32.F32.E5M2.E5M2 R56, gdesc[UR12], R56, UP0 ;  /* 0x00e000000c3879f3 */ /* 0x000fe2000bf03838 */
[----:B------:R-:W-:Y:S01]  /*2270*/  UMOV UR12, UR7 ;  /* 0x00000007000c7c82 */ /* 0x000fe20008000000 */
[----:B------:R-:W-:Y:S02]  /*2280*/  UMOV UR13, 0xc0000010 ;  /* 0xc0000010000d7882 */ /* 0x000fe40000000000 */
[----:B------:R-:W-:Y:S01]  /*2290*/  QGMMA.64x64x32.F32.E5M2.E5M2 R24, gdesc[UR12], R24, UP0, gsb0 ;  /* 0x00e000000c1879f3 */ /* 0x000fe2000b803818 */
[----:B------:R-:W-:-:S04]  /*22a0*/  UISETP.NE.AND UP0, UPT, UR6, UR17, UPT ;  /* 0x000000110600728c */ /* 0x000fc8000bf05270 */
[----:B------:R-:W-:-:S06]  /*22b0*/  USEL UR7, URZ, 0x1, UP0 ;  /* 0x000000013f077887 */ /* 0x000fcc0008000000 */
[----:B------:R-:W-:Y:S01]  /*22c0*/  ISETP.NE.AND P0, PT, RZ, UR7, PT ;  /* 0x00000007ff007c0c */ /* 0x000fe2000bf05270 */
[----:B------:R-:W-:-:S12]  /*22d0*/  WARPGROUP.DEPBAR.LE gsb0, 0x1 ;  /* 0x00008000000079c5 */ /* 0x000fd80000010100 */
[----:B------:R-:W-:Y:S05]  /*22e0*/  @!P0 BRA `(.L_x_28) ;  /* 0x0000000400088947 */ /* 0x000fea0003800000 */
[----:B------:R-:W-:Y:S02]  /*22f0*/  WARPGROUP.DEPBAR.LE gsb0, 0x0 ;  /* 0x00008000000079c5 */ /* 0x000fe40000010000 */
[----:B------:R-:W-:-:S01]  /*2300*/  FADD R145, R56, R145 ;  /* 0x0000009138917221 */ /* 0x000fc20000000000 */
[----:B------:R-:W-:Y:S01]  /*2310*/  FADD R140, R57, R140 ;  /* 0x0000008c398c7221 */ /* 0x000fe20000000000 */
        /* <DEDUP_REMOVED lines=62> */
[----:B------:R-:W-:-:S06]  /*2700*/  UMOV UR6, URZ ;  /* 0x0000003f00067c82 */ /* 0x000fcc0008000000 */
.L_x_28:
[----:B------:R-:W-:Y:S05]  /*2710*/  @!P1 BRA `(.L_x_29) ;  /* 0x0000000000049947 */ /* 0x000fea0003800000 */
[----:B------:R-:W-:Y:S01]  /*2720*/  BPT.TRAP 0x1 ;  /* 0x000000040000795c */ /* 0x000fe20000300000 */
.L_x_29:
[----:B------:R-:W-:-:S13]  /*2730*/  ISETP.NE.AND P0, PT, R6, RZ, PT ;  /* 0x000000ff0600720c */ /* 0x000fda0003f05270 */
[----:B01----:R-:W-:-:S05]  /*2740*/  @P0 LEA R14, R13, UR10, 0x3 ;  /* 0x0000000a0d0e0c11 */ /* 0x003fca000f8e18ff */
[----:B------:R-:W-:-:S05]  /*2750*/  @P0 VIADD R14, R14, 0x20 ;  /* 0x000000200e0e0836 */ /* 0x000fca0000000000 */
[----:B------:R-:W-:-:S04]  /*2760*/  @P0 PRMT R14, R5, 0x654, R14 ;  /* 0x00000654050e0816 */ /* 0x000fc8000000000e */
[----:B------:R0:W-:Y:S01]  /*2770*/  @P0 SYNCS.ARRIVE.TRANS64.RED.A1T0 RZ, [R14+URZ], RZ ;  /* 0x000000ff0eff09a7 */ /* 0x0001e2000810043f */
[----:B------:R-:W-:-:S13]  /*2780*/  ISETP.GT.U32.AND P0, PT, R4, 0x1, PT ;  /* 0x000000010400780c */ /* 0x000fda0003f04070 */
[----:B0-----:R-:W-:Y:S05]  /*2790*/  @P0 BRA `(.L_x_30) ;  /* 0x0000000000040947 */ /* 0x001fea0003800000 */
[----:B------:R-:W-:Y:S01]  /*27a0*/  BPT.TRAP 0x1 ;  /* 0x000000040000795c */ /* 0x000fe20000300000 */
.L_x_30:
[----:B------:R-:W-:Y:S01]  /*27b0*/  UIADD3 UR16, UR16, 0x1, URZ ;  /* 0x0000000110107890 */ /* 0x000fe2000fffe03f */
[C---:B------:R-:W-:Y:S01]  /*27c0*/  ISETP.GT.AND P1, PT, R12.reuse, 0x1, PT ;  /* 0x000000010c00780c */ /* 0x040fe20003f24270 */
[----:B------:R-:W-:Y:S02]  /*27d0*/  VIADD R13, R13, 0x1 ;  /* 0x000000010d0d7836 */ /* 0x000fe40000000000 */
[----:B------:R-:W-:Y:S01]  /*27e0*/  UISETP.NE.AND UP0, UPT, UR16, 0x4, UPT ;  /* 0x000000041000788c */ /* 0x000fe2000bf05270 */
[----:B------:R-:W-:Y:S02]  /*27f0*/  VIADD R12, R12, 0xffffffff ;  /* 0xffffffff0c0c7836 */ /* 0x000fe40000000000 */
[C---:B------:R-:W-:Y:S01]  /*2800*/  ISETP.NE.AND P0, PT, R13.reuse, 0x4, PT ;  /* 0x000000040d00780c */ /* 0x040fe20003f05270 */
[----:B------:R-:W-:Y:S02]  /*2810*/  USEL UR8, URZ, 0x1, UP0 ;  /* 0x000000013f087887 */ /* 0x000fe40008000000 */
[----:B------:R-:W-:Y:S01]  /*2820*/  USEL UR16, UR16, URZ, UP0 ;  /* 0x0000003f10107287 */ /* 0x000fe20008000000 */
[----:B------:R-:W-:-:S03]  /*2830*/  SEL R13, R13, RZ, P0 ;  /* 0x000000ff0d0d7207 */ /* 0x000fc60000000000 */
[----:B------:R-:W-:Y:S01]  /*2840*/  LOP3.LUT R144, R144, UR8, RZ, 0x3c, !PT ;  /* 0x0000000890907c12 */ /* 0x000fe2000f8e3cff */
[----:B------:R-:W-:Y:S01]  /*2850*/  UMOV UR8, 0x1 ;  /* 0x0000000100087882 */ /* 0x000fe20000000000 */
[----:B------:R-:W-:Y:S06]  /*2860*/  @P1 BRA `(.L_x_31) ;  /* 0xfffffff800081947 */ /* 0x000fec000383ffff */
.L_x_23:
[----:B------:R-:W-:Y:S01]  /*2870*/  UISETP.NE.AND UP0, UPT, UR6, URZ, UPT ;  /* 0x0000003f0600728c */ /* 0x000fe2000bf05270 */
[----:B01----:R-:W0:Y:S03]  /*2880*/  LDC R12, c[0x0][0x28c] ;  /* 0x0000a300ff0c7b82 */ /* 0x003e260000000800 */
[----:B------:R-:W-:-:S06]  /*2890*/  USEL UR6, URZ, 0x1, !UP0 ;  /* 0x000000013f067887 */ /* 0x000fcc000c000000 */
[----:B------:R-:W-:Y:S02]  /*28a0*/  ISETP.NE.AND P0, PT, RZ, UR6, PT ;  /* 0x00000006ff007c0c */ /* 0x000fe4000bf05270 */
[----:B0-----:R-:W-:-:S11]  /*28b0*/  ISETP.GE.AND P1, PT, R12, 0x1, PT ;  /* 0x000000010c00780c */ /* 0x001fd60003f26270 */
[----:B------:R-:W-:Y:S05]  /*28c0*/  @!P0 BRA `(.L_x_32) ;  /* 0x0000000400048947 */ /* 0x000fea0003800000 */
[----:B------:R-:W-:Y:S02]  /*28d0*/  WARPGROUP.DEPBAR.LE gsb0, 0x0 ;  /* 0x00008000000079c5 */ /* 0x000fe40000010000 */
[----:B------:R-:W-:Y:S01]  /*28e0*/  FADD R145, R56, R145 ;  /* 0x0000009138917221 */ /* 0x000fe20000000000 */
        /* <DEDUP_REMOVED lines=62> */
[----:B------:R-:W-:-:S07]  /*2cd0*/  FADD R18, R18, R55 ;  /* 0x0000003712127221 */ /* 0x000fce0000000000 */
.L_x_32:
[----:B------:R-:W-:Y:S02]  /*2ce0*/  WARPGROUP.DEPBAR.LE gsb0, 0x0 ;  /* 0x00008000000079c5 */ /* 0x000fe40000010000 */
[----:B------:R-:W-:Y:S05]  /*2cf0*/  @!P1 BRA `(.L_x_33) ;  /* 0x0000000000489947 */ /* 0x000fea0003800000 */
[----:B------:R-:W-:-:S13]  /*2d00*/  ISETP.NE.AND P0, PT, R142, 0x3, PT ;  /* 0x000000038e00780c */ /* 0x000fda0003f05270 */
[----:B------:R-:W-:Y:S05]  /*2d10*/  @!P0 BRA `(.L_x_34) ;  /* 0x0000000000048947 */ /* 0x000fea0003800000 */
[----:B------:R-:W-:Y:S01]  /*2d20*/  BPT.TRAP 0x1 ;  /* 0x000000040000795c */ /* 0x000fe20000300000 */
.L_x_34:
[----:B------:R-:W-:Y:S01]  /*2d30*/  ISETP.NE.AND P0, PT, R6, RZ, PT ;  /* 0x000000ff0600720c */ /* 0x000fe20003f05270 */
[----:B------:R-:W-:Y:S01]  /*2d40*/  UISETP.LT.AND UP1, UPT, UR9, 0x1, UPT ;  /* 0x000000010900788c */ /* 0x000fe2000bf21270 */
[----:B------:R-:W-:-:S11]  /*2d50*/  IMAD.U32 R13, RZ, RZ, UR10 ;  /* 0x0000000aff0d7e24 */ /* 0x000fd6000f8e00ff */
[----:B------:R-:W-:-:S05]  /*2d60*/  VOTEU.ANY UP0, P0 ;  /* 0x00000000003f7886 */ /* 0x000fca0000000100 */
[----:B------:R-:W-:-:S04]  /*2d70*/  @UP0 USEL UR6, UR9, 0x1, UP1 ;  /* 0x0000000109060887 */ /* 0x000fc80008800000 */
[----:B------:R-:W-:-:S06]  /*2d80*/  @UP0 UIADD3 UR6, UR5, UR9, -UR6 ;  /* 0x0000000905060290 */ /* 0x000fcc000fffe806 */
[----:B------:R-:W-:-:S04]  /*2d90*/  IMAD.U32 R12, RZ, RZ, UR6 ;  /* 0x00000006ff0c7e24 */ /* 0x000fc8000f8e00ff */
[----:B------:R-:W-:-:S05]  /*2da0*/  @P0 IMAD.SHL.U32 R12, R12, 0x8, RZ ;  /* 0x000000080c0c0824 */ /* 0x000fca00078e00ff */
[----:B------:R-:W-:-:S04]  /*2db0*/  @P0 LOP3.LUT R12, R12, 0x18, RZ, 0xc0, !PT ;  /* 0x000000180c0c0812 */ /* 0x000fc800078ec0ff */
[----:B------:R-:W-:-:S04]  /*2dc0*/  @P0 IADD3 R12, R13, 0x20, R12 ;  /* 0x000000200d0c0810 */ /* 0x000fc80007ffe00c */
[----:B------:R-:W-:-:S04]  /*2dd0*/  @P0 PRMT R12, R5, 0x654, R12 ;  /* 0x00000654050c0816 */ /* 0x000fc8000000000c */
[----:B------:R0:W-:Y:S01]  /*2de0*/  @P0 SYNCS.ARRIVE.TRANS64.RED.A1T0 RZ, [R12+URZ], RZ ;  /* 0x000000ff0cff09a7 */ /* 0x0001e2000810043f */
[----:B------:R-:W-:-:S13]  /*2df0*/  ISETP.GT.U32.AND P0, PT, R4, 0x1, PT ;  /* 0x000000010400780c */ /* 0x000fda0003f04070 */
[----:B0-----:R-:W-:Y:S05]  /*2e00*/  @P0 BRA `(.L_x_33) ;  /* 0x0000000000040947 */ /* 0x001fea0003800000 */
[----:B------:R-:W-:Y:S01]  /*2e10*/  BPT.TRAP 0x1 ;  /* 0x000000040000795c */ /* 0x000fe20000300000 */
.L_x_33:
[----:B------:R-:W0:Y:S01]  /*2e20*/  LDC R24, c[0x0][0x288] ;  /* 0x0000a200ff187b82 */ /* 0x000e220000000800 */
[----:B------:R-:W-:Y:S01]  /*2e30*/  IMAD.SHL.U32 R35, R10, 0x40, RZ ;  /* 0x000000400a237824 */ /* 0x000fe200078e00ff */
[--C-:B------:R-:W-:Y:S01]  /*2e40*/  SHF.R.U32.HI R12, RZ, 0x2, R0.reuse ;  /* 0x00000002ff0c7819 */ /* 0x100fe20000011600 */
[----:B------:R-:W-:Y:S01]  /*2e50*/  IMAD.SHL.U32 R36, R11, 0x100, RZ ;  /* 0x000001000b247824 */ /* 0x000fe200078e00ff */
[C---:B------:R-:W-:Y:S01]  /*2e60*/  LOP3.LUT R14, R0.reuse, 0x60, RZ, 0xc0, !PT ;  /* 0x00000060000e7812 */ /* 0x040fe200078ec0ff */
[----:B------:R-:W-:Y:S01]  /*2e70*/  ULDC UR6, c[0x0][0x284] ;  /* 0x0000a10000067ab9 */ /* 0x000fe20000000800 */
[----:B------:R-:W-:Y:S01]  /*2e80*/  SHF.R.U32.HI R15, RZ, 0x7, R0 ;  /* 0x00000007ff0f7819 */ /* 0x000fe20000011600 */
[----:B------:R-:W-:Y:S01]  /*2e90*/  IMAD.SHL.U32 R28, R0, 0x2, RZ ;  /* 0x00000002001c7824 */ /* 0x000fe200078e00ff */
[----:B------:R-:W-:Y:S01]  /*2ea0*/  LOP3.LUT R13, R12, 0x7, RZ, 0xc0, !PT ;  /* 0x000000070c0d7812 */ /* 0x000fe200078ec0ff */
[----:B------:R-:W-:Y:S01]  /*2eb0*/  IMAD.MOV.U32 R34, RZ, RZ, -0x1 ;  /* 0xffffffffff227424 */ /* 0x000fe200078e00ff */
[----:B------:R-:W-:-:S02]  /*2ec0*/  SHF.R.U32.HI R14, RZ, 0x1, R14 ;  /* 0x00000001ff0e7819 */ /* 0x000fc4000001160e */
[----:B------:R-:W-:Y:S02]  /*2ed0*/  LOP3.LUT R12, R15, 0x1, RZ, 0xc0, !PT ;  /* 0x000000010f0c7812 */ /* 0x000fe400078ec0ff */
[----:B------:R-:W-:Y:S02]  /*2ee0*/  IADD3 R25, RZ, -R14, -R13 ;  /* 0x8000000eff197210 */ /* 0x000fe40007ffe80d */
[----:B------:R-:W-:Y:S01]  /*2ef0*/  LOP3.LUT R15, R0, 0x3, RZ, 0xc0, !PT ;  /* 0x00000003000f7812 */ /* 0x000fe200078ec0ff */
[C---:B------:R-:W-:Y:S01]  /*2f00*/  IMAD.SHL.U32 R26, R12.reuse, 0x40, RZ ;  /* 0x000000400c1a7824 */ /* 0x040fe200078e00ff */
[----:B------:R-:W-:Y:S01]  /*2f10*/  LOP3.LUT R28, R35, 0x6, R28, 0xf8, !PT ;  /* 0x00000006231c7812 */ /* 0x000fe200078ef81c */
[----:B------:R-:W-:-:S03]  /*2f20*/  IMAD R25, R12, -0x40, R25 ;  /* 0xffffffc00c197824 */ /* 0x000fc600078e0219 */
[----:B------:R-:W-:Y:S01]  /*2f30*/  LOP3.LUT R37, R26, 0x40, R13, 0xe2, !PT ;  /* 0x000000401a257812 */ /* 0x000fe200078ee20d */
[----:B------:R-:W-:Y:S01]  /*2f40*/  IMAD.WIDE R26, R11, 0x100, RZ ;  /* 0x000001000b1a7825 */ /* 0x000fe200078e02ff */
[----:B0-----:R-:W-:-:S03]  /*2f50*/  ISETP.GE.AND P0, PT, R35, R24, PT ;  /* 0x000000182300720c */ /* 0x001fc60003f06270 */
[----:B------:R-:W-:Y:S01]  /*2f60*/  IMAD R10, R15, -0x2, R24 ;  /* 0xfffffffe0f0a7824 */ /* 0x000fe200078e0218 */
[C---:B------:R-:W-:Y:S02]  /*2f70*/  ISETP.GE.OR P0, PT, R36.reuse, UR6, P0 ;  /* 0x0000000624007c0c */ /* 0x040fe40008706670 */
[----:B------:R-:W-:Y:S01]  /*2f80*/  IADD3 R36, -R36, UR6, R25 ;  /* 0x0000000624247c10 */ /* 0x000fe2000fffe119 */
[----:B------:R-:W-:Y:S01]  /*2f90*/  IMAD.IADD R35, R10, 0x1, -R35 ;  /* 0x000000010a237824 */ /* 0x000fe200078e0a23 */
[----:B------:R-:W-:-:S09]  /*2fa0*/  LOP3.LUT R37, R26, R37, R14, 0xfe, !PT ;  /* 0x000000251a257212 */ /* 0x000fd200078efe0e */
[----:B------:R-:W-:Y:S05]  /*2fb0*/  @P0 BRA `(.L_x_35) ;  /* 0x0000004800200947 */ /* 0x000fea0003800000 */
[----:B------:R-:W0:Y:S01]  /*2fc0*/  LDC.64 R32, c[0x0][0x5c8] ;  /* 0x00017200ff207b82 */ /* 0x000e220000000a00 */
[----:B------:R-:W-:Y:S01]  /*2fd0*/  SHF.R.S32.HI R38, RZ, 0x1f, R7 ;  /* 0x0000001fff267819 */ /* 0x000fe20000011407 */
[----:B------:R-:W-:Y:S01]  /*2fe0*/  ULDC.64 UR6, c[0x0][0x5d0] ;  /* 0x0001740000067ab9 */ /* 0x000fe20000000a00 */
[----:B------:R-:W-:Y:S01]  /*2ff0*/  SHF.R.S32.HI R29, RZ, 0x1f, R28 ;  /* 0x0000001fff1d7819 */ /* 0x000fe2000001141c */
[----:B------:R-:W-:Y:S02]  /*3000*/  BSSY B0, `(.L_x_35) ;  /* 0x0000483000007945 */ /* 0x000fe40003800000 */
[----:B------:R-:W-:-:S04]  /*3010*/  IMAD R10, R38, UR6, RZ ;  /* 0x00000006260a7c24 */ /* 0x000fc8000f8e02ff */
[C---:B------:R-:W-:Y:S02]  /*3020*/  IMAD R13, R7.reuse, UR7, R10 ;  /* 0x00000007070d7c24 */ /* 0x040fe4000f8e020a */
[----:B------:R-:W-:Y:S01]  /*3030*/  IMAD.WIDE.U32 R10, R7, UR6, R28 ;  /* 0x00000006070a7c25 */ /* 0x000fe2000f8e001c */
[----:B------:R-:W-:-:S03]  /*3040*/  ULDC.64 UR6, c[0x0][0x5c0] ;  /* 0x0001700000067ab9 */ /* 0x000fc60000000a00 */
[----:B------:R-:W-:Y:S02]  /*3050*/  IMAD.IADD R11, R11, 0x1, R13 ;  /* 0x000000010b0b7824 */ /* 0x000fe400078e020d */
[----:B0-----:R-:W-:Y:S01]  /*3060*/  IMAD R12, R27, R32, RZ ;  /* 0x000000201b0c7224 */ /* 0x001fe200078e02ff */
[----:B------:R-:W-:-:S03]  /*3070*/  SHF.L.U64.HI R30, R32, 0x7, R33 ;  /* 0x00000007201e7819 */ /* 0x000fc60000010221 */
[C---:B------:R-:W-:Y:S02]  /*3080*/  IMAD R15, R37.reuse, R33, R12 ;  /* 0x00000021250f7224 */ /* 0x040fe400078e020c */
[----:B------:R-:W-:-:S04]  /*3090*/  IMAD.WIDE.U32 R12, R37, R32, R10 ;  /* 0x00000020250c7225 */ /* 0x000fc800078e000a */
[----:B------:R-:W-:Y:S01]  /*30a0*/  IMAD.IADD R13, R13, 0x1, R15 ;  /* 0x000000010d0d7824 */ /* 0x000fe200078e020f */
[----:B------:R-:W-:Y:S01]  /*30b0*/  IADD3 R24, P2, R12, UR6, RZ ;  /* 0x000000060c187c10 */ /* 0x000fe2000ff5e0ff */
[C---:B------:R-:W-:Y:S01]  /*30c0*/  IMAD.SHL.U32 R11, R32.reuse, 0x80, RZ ;  /* 0x00000080200b7824 */ /* 0x040fe200078e00ff */
[C---:B------:R-:W-:Y:S02]  /*30d0*/  LEA R10, P4, R32.reuse, R12, 0x3 ;  /* 0x0000000c200a7211 */ /* 0x040fe400078818ff */
[----:B------:R-:W-:Y:S02]  /*30e0*/  IADD3.X R25, R13, UR7, RZ, P2, !PT ;  /* 0x000000070d197c10 */ /* 0x000fe400097fe4ff */
[----:B---3-5:R-:W-:Y:S02]  /*30f0*/  FSETP.NEU.AND P2, PT, R9, RZ, PT ;  /* 0x000000ff0900720b */ /* 0x028fe40003f4d000 */
[----:B------:R-:W-:Y:S02]  /*3100*/  LEA.HI.X R31, R32, R13, R33, 0x3, P4 ;  /* 0x0000000d201f7211 */ /* 0x000fe400020f1c21 */
[----:B------:R-:W-:-:S02]  /*3110*/  IADD3 R14, P4, R10, UR6, RZ ;  /* 0x000000060a0e7c10 */ /* 0x000fc4000ff9e0ff */
[--C-:B------:R-:W-:Y:S02]  /*3120*/  IADD3 R12, P1, P0, R12, UR6, R11.reuse ;  /* 0x000000060c0c7c10 */ /* 0x100fe4000f83e00b */
[----:B------:R-:W-:Y:S02]  /*3130*/  IADD3 R10, P5, P6, R10, UR6, R11 ;  /* 0x000000060a0a7c10 */ /* 0x000fe4000febe00b */
[--C-:B------:R-:W-:Y:S02]  /*3140*/  IADD3.X R13, R13, UR7, R30.reuse, P1, P0 ;  /* 0x000000070d0d7c10 */ /* 0x100fe40008fe041e */
[C---:B------:R-:W-:Y:S02]  /*3150*/  IADD3.X R15, R31.reuse, UR7, RZ, P4, !PT ;  /* 0x000000071f0f7c10 */ /* 0x040fe4000a7fe4ff */
[----:B------:R-:W-:Y:S01]  /*3160*/  IADD3.X R11, R31, UR7, R30, P5, P6 ;  /* 0x000000071f0b7c10 */ /* 0x000fe2000afec41e */
[----:B------:R-:W-:Y:S06]  /*3170*/  @!P2 BRA `(.L_x_36) ;  /* 0x00000034009ca947 */ /* 0x000fec0003800000 */
[----:B------:R-:W-:Y:S01]  /*3180*/  ULDC.64 UR6, c[0x0][0x5b8] ;  /* 0x00016e0000067ab9 */ /* 0x000fe20000000a00 */
[----:B------:R-:W-:Y:S01]  /*3190*/  ISETP.GE.AND P0, PT, R36, 0x1, PT ;  /* 0x000000012400780c */ /* 0x000fe20003f06270 */
[----:B------:R-:W-:Y:S01]  /*31a0*/  IMAD R30, R38, UR6, RZ ;  /* 0x00000006261e7c24 */ /* 0x000fe2000f8e02ff */
[----:B------:R-:W-:Y:S01]  /*31b0*/  ULDC.64 UR10, c[0x0][0x5a8] ;  /* 0x00016a00000a7ab9 */ /* 0x000fe20000000a00 */
[----:B------:R-:W-:Y:S01]  /*31c0*/  IMAD.WIDE.U32 R28, R7, UR6, R28 ;  /* 0x00000006071c7c25 */ /* 0x000fe2000f8e001c */
[----:B------:R-:W-:Y:S01]  /*31d0*/  ISETP.LT.OR P4, PT, R35, 0x1, !P0 ;  /* 0x000000012300780c */ /* 0x000fe20004781670 */
[----:B------:R-:W-:Y:S02]  /*31e0*/  BSSY B1, `(.L_x_37) ;  /* 0x000000c000017945 */ /* 0x000fe40003800000 */
[----:B------:R-:W-:Y:S01]  /*31f0*/  IMAD R7, R7, UR7, R30 ;  /* 0x0000000707077c24 */ /* 0x000fe2000f8e021e */
[----:B------:R-:W-:Y:S02]  /*3200*/  ULDC.64 UR6, c[0x0][0x5b0] ;  /* 0x00016c0000067ab9 */ /* 0x000fe40000000a00 */
[----:B------:R-:W-:-:S02]  /*3210*/  IMAD R32, R27, UR6, RZ ;  /* 0x000000061b207c24 */ /* 0x000fc4000f8e02ff */
[----:B------:R-:W-:Y:S02]  /*3220*/  IMAD.IADD R29, R29, 0x1, R7 ;  /* 0x000000011d1d7824 */ /* 0x000fe400078e0207 */
[C---:B------:R-:W-:Y:S02]  /*3230*/  IMAD R7, R37.reuse, UR7, R32 ;  /* 0x0000000725077c24 */ /* 0x040fe4000f8e0220 */
[----:B------:R-:W-:-:S03]  /*3240*/  IMAD.WIDE.U32 R30, R37, UR6, R28 ;  /* 0x00000006251e7c25 */ /* 0x000fc6000f8e001c */
[----:B------:R-:W-:-:S04]  /*3250*/  IADD3 R30, P1, R30, UR10, RZ ;  /* 0x0000000a1e1e7c10 */ /* 0x000fc8000ff3e0ff */
[--C-:B------:R-:W-:Y:S02]  /*3260*/  IADD3.X R31, R31, UR11, R7.reuse, P1, !PT ;  /* 0x0000000b1f1f7c10 */ /* 0x100fe40008ffe407 */
[----:B------:R-:W-:Y:S01]  /*3270*/  PRMT R7, RZ, 0x7610, R7 ;  /* 0x00007610ff077816 */ /* 0x000fe20000000007 */
[----:B------:R-:W-:Y:S06]  /*3280*/  @P4 BRA `(.L_x_38) ;  /* 0x0000000000044947 */ /* 0x000fec0003800000 */
[----:B------:R0:W5:Y:S02]  /*3290*/  LDG.E.U8 R7, desc[UR18][R30.64] ;  /* 0x000000121e077981 */ /* 0x000164000c1e1100 */
.L_x_38:
[----:B------:R-:W-:Y:S05]  /*32a0*/  BSYNC B1 ;  /* 0x0000000000017941 */ /* 0x000fea0003800000 */
.L_x_37:
[----:B-----5:R-:W-:Y:S01]  /*32b0*/  LOP3.LUT R7, R7, 0xff, RZ, 0xc0, !PT ;  /* 0x000000ff07077812 */ /* 0x020fe200078ec0ff */
[----:B------:R-:W-:Y:S01]  /*32c0*/  BSSY B1, `(.L_x_39) ;  /* 0x000000b000017945 */ /* 0x000fe20003800000 */
[----:B------:R-:W-:Y:S02]  /*32d0*/  ISETP.LT.OR P2, PT, R35, 0x2, !P0 ;  /* 0x000000022300780c */ /* 0x000fe40004741670 */
[----:B------:R-:W-:-:S05]  /*32e0*/  F2FP.F16.E5M2.UNPACK_B R7, R7 ;  /* 0x00000007ff07723e */ /* 0x000fca00020004ff */
[----:B------:R-:W-:Y:S01]  /*32f0*/  HADD2.F32 R32, -RZ, R7.H0_H0 ;  /* 0x20000007ff207230 */ /* 0x000fe20000004100 */
[----:B------:R-:W-:-:S04]  /*3300*/  PRMT R7, RZ, 0x7610, R7 ;  /* 0x00007610ff077816 */ /* 0x000fc80000000007 */
[----:B------:R-:W-:-:S04]  /*3310*/  FMUL R32, R32, R9 ;  /* 0x0000000920207220 */ /* 0x000fc80000400000 */
[----:B--2---:R-:W-:-:S05]  /*3320*/  FFMA R32, R145, R8, R32 ;  /* 0x0000000891207223 */ /* 0x004fca0000000020 */
[----:B------:R-:W-:-:S05]  /*3330*/  F2FP.SATFINITE.E5M2.F32.PACK_AB_MERGE_C R33, RZ, R32, RZ ;  /* 0x00000020ff21723e */ /* 0x000fca00048060ff */
[----:B------:R1:W-:Y:S01]  /*3340*/  @!P4 STG.E.U8 desc[UR18][R24.64], R33 ;  /* 0x000000211800c986 */ /* 0x0003e2000c101112 */
[----:B------:R-:W-:Y:S05]  /*3350*/  @P2 BRA `(.L_x_40) ;  /* 0x0000000000042947 */ /* 0x000fea0003800000 */
[----:B------:R2:W5:Y:S02]  /*3360*/  LDG.E.U8 R7, desc[UR18][R30.64+0x1] ;  /* 0x000001121e077981 */ /* 0x000564000c1e1100 */
.L_x_40:
[----:B------:R-:W-:Y:S05]  /*3370*/  BSYNC B1 ;  /* 0x0000000000017941 */ /* 0x000fea0003800000 */
.L_x_39:
[----:B-----5:R-:W-:Y:S01]  /*3380*/  LOP3.LUT R7, R7, 0xff, RZ, 0xc0, !PT ;  /* 0x000000ff07077812 */ /* 0x020fe200078ec0ff */
[----:B------:R-:W-:Y:S01]  /*3390*/  BSSY B1, `(.L_x_41) ;  /* 0x0000013000017945 */ /* 0x000fe20003800000 */
[----:B------:R-:W-:Y:S02]  /*33a0*/  IADD3 R39, P1, R37, 0x8, RZ ;  /* 0x0000000825277810 */ /* 0x000fe40007f3e0ff */
[----:B------:R-:W-:-:S03]  /*33b0*/  F2FP.F16.E5M2.UNPACK_B R7, R7 ;  /* 0x00000007ff07723e */ /* 0x000fc600020004ff */
[----:B-1----:R-:W-:Y:S01]  /*33c0*/  IMAD.X R33, RZ, RZ, R27, P1 ;  /* 0x000000ffff217224 */ /* 0x002fe200008e061b */
[----:B------:R-:W-:Y:S01]  /*33d0*/  ISETP.GE.AND P1, PT, R36, 0x9, PT ;  /* 0x000000092400780c */ /* 0x000fe20003f26270 */
[----:B------:R-:W-:Y:S02]  /*33e0*/  HADD2.F32 R32, -RZ, R7.H0_H0 ;  /* 0x20000007ff207230 */ /* 0x000fe40000004100 */
[----:B------:R-:W-:Y:S01]  /*33f0*/  IMAD R38, R33, UR6, RZ ;  /* 0x0000000621267c24 */ /* 0x000fe2000f8e02ff */
[----:B------:R-:W-:Y:S02]  /*3400*/  ISETP.LT.OR P5, PT, R35, 0x1, !P1 ;  /* 0x000000012300780c */ /* 0x000fe40004fa1670 */
[----:B------:R-:W-:Y:S01]  /*3410*/  FMUL R7, R32, R9 ;  /* 0x0000000920077220 */ /* 0x000fe20000400000 */
[----:B------:R-:W-:-:S04]  /*3420*/  IMAD.WIDE.U32 R32, R39, UR6, R28 ;  /* 0x0000000627207c25 */ /* 0x000fc8000f8e001c */
[----:B------:R-:W-:Y:S01]  /*3430*/  FFMA R7, R140, R8, R7 ;  /* 0x000000088c077223 */ /* 0x000fe20000000007 */
[----:B------:R-:W-:Y:S01]  /*3440*/  IMAD R39, R39, UR7, R38 ;  /* 0x0000000727277c24 */ /* 0x000fe2000f8e0226 */
[----:B------:R-:W-:-:S03]  /*3450*/  IADD3 R32, P4, R32, UR10, RZ ;  /* 0x0000000a20207c10 */ /* 0x000fc6000ff9e0ff */
[----:B------:R-:W-:Y:S02]  /*3460*/  F2FP.SATFINITE.E5M2.F32.PACK_AB_MERGE_C R41, RZ, R7, RZ ;  /* 0x00000007ff29723e */ /* 0x000fe400048060ff */
[----:B------:R-:W-:Y:S02]  /*3470*/  IADD3.X R33, R33, UR11, R39, P4, !PT ;  /* 0x0000000b21217c10 */ /* 0x000fe4000a7fe427 */
[----:B------:R-:W-:Y:S01]  /*3480*/  PRMT R7, RZ, 0x7610, R7 ;  /* 0x00007610ff077816 */ /* 0x000fe20000000007 */
[----:B------:R1:W-:Y:S01]  /*3490*/  @!P2 STG.E.U8 desc[UR18][R24.64+0x1], R41 ;  /* 0x000001291800a986 */ /* 0x0003e2000c101112 */
[----:B------:R-:W-:Y:S05]  /*34a0*/  @P5 BRA `(.L_x_42) ;  /* 0x0000000000045947 */ /* 0x000fea0003800000 */
[----:B------:R3:W5:Y:S02]  /*34b0*/  LDG.E.U8 R7, desc[UR18][R32.64] ;  /* 0x0000001220077981 */ /* 0x000764000c1e1100 */
.L_x_42:
[----:B------:R-:W-:Y:S05]  /*34c0*/  BSYNC B1 ;  /* 0x0000000000017941 */ /* 0x000fea0003800000 */
.L_x_41:
[----:B-----5:R-:W-:Y:S01]  /*34d0*/  LOP3.LUT R7, R7, 0xff, RZ, 0xc0, !PT ;  /* 0x000000ff07077812 */ /* 0x020fe200078ec0ff */
[----:B------:R-:W-:Y:S01]  /*34e0*/  BSSY B1, `(.L_x_43) ;  /* 0x000000b000017945 */ /* 0x000fe20003800000 */
[----:B------:R-:W-:Y:S02]  /*34f0*/  ISETP.LT.OR P2, PT, R35, 0x2, !P1 ;  /* 0x000000022300780c */ /* 0x000fe40004f41670 */
[----:B------:R-:W-:-:S05]  /*3500*/  F2FP.F16.E5M2.UNPACK_B R7, R7 ;  /* 0x00000007ff07723e */ /* 0x000fca00020004ff */
[----:B------:R-:W-:Y:S01]  /*3510*/  HADD2.F32 R38, -RZ, R7.H0_H0 ;  /* 0x20000007ff267230 */ /* 0x000fe20000004100 */
[----:B------:R-:W-:-:S04]  /*3520*/  PRMT R7, RZ, 0x7610, R7 ;  /* 0x00007610ff077816 */ /* 0x000fc80000000007 */
[----:B------:R-:W-:-:S04]  /*3530*/  FMUL R38, R38, R9 ;  /* 0x0000000926267220 */ /* 0x000fc80000400000 */
[----:B------:R-:W-:-:S05]  /*3540*/  FFMA R38, R143, R8, R38 ;  /* 0x000000088f267223 */ /* 0x000fca0000000026 */
[----:B------:R-:W-:-:S05]  /*3550*/  F2FP.SATFINITE.E5M2.F32.PACK_AB_MERGE_C R39, RZ, R38, RZ ;  /* 0x00000026ff27723e */ /* 0x000fca00048060ff */
[----:B------:R4:W-:Y:S01]  /*3560*/  @!P5 STG.E.U8 desc[UR18][R14.64], R39 ;  /* 0x000000270e00d986 */ /* 0x0009e2000c101112 */
[----:B------:R-:W-:Y:S05]  /*3570*/  @P2 BRA `(.L_x_44) ;  /* 0x0000000000042947 */ /* 0x000fea0003800000 */
[----:B------:R0:W5:Y:S02]  /*3580*/  LDG.E.U8 R7, desc[UR18][R32.64+0x1] ;  /* 0x0000011220077981 */ /* 0x000164000c1e1100 */
.L_x_44:
[----:B------:R-:W-:Y:S05]  /*3590*/  BSYNC B1 ;  /* 0x0000000000017941 */ /* 0x000fea0003800000 */
.L_x_43:
[----:B-----5:R-:W-:Y:S01]  /*35a0*/  LOP3.LUT R7, R7, 0xff, RZ, 0xc0, !PT ;  /* 0x000000ff07077812 */ /* 0x020fe200078ec0ff */
[----:B------:R-:W-:Y:S01]  /*35b0*/  BSSY B1, `(.L_x_45) ;  /* 0x000000b000017945 */ /* 0x000fe20003800000 */
[----:B------:R-:W-:Y:S02]  /*35c0*/  ISETP.LT.OR P4, PT, R35, 0x9, !P0 ;  /* 0x000000092300780c */ /* 0x000fe40004781670 */
[----:B------:R-:W-:-:S05]  /*35d0*/  F2FP.F16.E5M2.UNPACK_B R7, R7 ;  /* 0x00000007ff07723e */ /* 0x000fca00020004ff */
[----:B------:R-:W-:-:S05]  /*35e0*/  HADD2.F32 R38, -RZ, R7.H0_H0 ;  /* 0x20000007ff267230 */ /* 0x000fca0000004100 */
[----:B------:R-:W-:-:S04]  /*35f0*/  FMUL R7, R38, R9 ;  /* 0x0000000926077220 */ /* 0x000fc80000400000 */
[----:B------:R-:W-:-:S05]  /*3600*/  FFMA R7, R138, R8, R7 ;  /* 0x000000088a077223 */ /* 0x000fca0000000007 */
[----:B----4-:R-:W-:Y:S02]  /*3610*/  F2FP.SATFINITE.E5M2.F32.PACK_AB_MERGE_C R39, RZ, R7, RZ ;  /* 0x00000007ff27723e */ /* 0x010fe400048060ff */
[----:B------:R-:W-:-:S03]  /*3620*/  PRMT R7, RZ, 0x7610, R7 ;  /* 0x00007610ff077816 */ /* 0x000fc60000000007 */
[----:B------:R4:W-:Y:S01]  /*3630*/  @!P2 STG.E.U8 desc[UR18][R14.64+0x1], R39 ;  /* 0x000001270e00a986 */ /* 0x0009e2000c101112 */
[----:B------:R-:W-:Y:S05]  /*3640*/  @P4 BRA `(.L_x_46) ;  /* 0x0000000000044947 */ /* 0x000fea0003800000 */
[----:B------:R0:W5:Y:S02]  /*3650*/  LDG.E.U8 R7, desc[UR18][R30.64+0x8] ;  /* 0x000008121e077981 */ /* 0x000164000c1e1100 */
.L_x_46:
[----:B------:R-:W-:Y:S05]  /*3660*/  BSYNC B1 ;  /* 0x0000000000017941 */ /* 0x000fea0003800000 */
.L_x_45:
        /* <DEDUP_REMOVED lines=8> */
[----:B----4-:R-:W-:-:S05]  /*36f0*/  F2FP.SATFINITE.E5M2.F32.PACK_AB_MERGE_C R39, RZ, R38, RZ ;  /* 0x00000026ff27723e */ /* 0x010fca00048060ff */
[----:B------:R4:W-:Y:S01]  /*3700*/  @!P4 STG.E.U8 desc[UR18][R24.64+0x8], R39 ;  /* 0x000008271800c986 */ /* 0x0009e2000c101112 */
[----:B------:R-:W-:Y:S05]  /*3710*/  @P2 BRA `(.L_x_48) ;  /* 0x0000000000042947 */ /* 0x000fea0003800000 */
[----:B------:R0:W5:Y:S02]  /*3720*/  LDG.E.U8 R7, desc[UR18][R30.64+0x9] ;  /* 0x000009121e077981 */ /* 0x000164000c1e1100 */
.L_x_48:
[----:B------:R-:W-:Y:S05]  /*3730*/  BSYNC B1 ;  /* 0x0000000000017941 */ /* 0x000fea0003800000 */
.L_x_47:
        /* <DEDUP_REMOVED lines=12> */
.L_x_50:
[----:B------:R-:W-:Y:S05]  /*3800*/  BSYNC B1 ;  /* 0x0000000000017941 */ /* 0x000fea0003800000 */
.L_x_49:
        /* <DEDUP_REMOVED lines=12> */
.L_x_52:
[----:B------:R-:W-:Y:S05]  /*38d0*/  BSYNC B1 ;  /* 0x0000000000017941 */ /* 0x000fea0003800000 */
.L_x_51:
        /* <DEDUP_REMOVED lines=12> */
.L_x_54:
[----:B------:R-:W-:Y:S05]  /*39a0*/  BSYNC B1 ;  /* 0x0000000000017941 */ /* 0x000fea0003800000 */
.L_x_53:
        /* <DEDUP_REMOVED lines=12> */
.L_x_56:
[----:B------:R-:W-:Y:S05]  /*3a70*/  BSYNC B1 ;  /* 0x0000000000017941 */ /* 0x000fea0003800000 */
.L_x_55:
        /* <DEDUP_REMOVED lines=12> */
.L_x_58:
[----:B------:R-:W-:Y:S05]  /*3b40*/  BSYNC B1 ;  /* 0x0000000000017941 */ /* 0x000fea0003800000 */
.L_x_57:
        /* <DEDUP_REMOVED lines=12> */
.L_x_60:
[----:B------:R-:W-:Y:S05]  /*3c10*/  BSYNC B1 ;  /* 0x0000000000017941 */ /* 0x000fea0003800000 */
.L_x_59:
        /* <DEDUP_REMOVED lines=12> */
.L_x_62:
[----:B------:R-:W-:Y:S05]  /*3ce0*/  BSYNC B1 ;  /* 0x0000000000017941 */ /* 0x000fea0003800000 */
.L_x_61:
        /* <DEDUP_REMOVED lines=12> */
.L_x_64:
[----:B------:R-:W-:Y:S05]  /*3db0*/  BSYNC B1 ;  /* 0x0000000000017941 */ /* 0x000fea0003800000 */
.L_x_63:
        /* <DEDUP_REMOVED lines=12> */
.L_x_66:
[----:B------:R-:W-:Y:S05]  /*3e80*/  BSYNC B1 ;  /* 0x0000000000017941 */ /* 0x000fea0003800000 */
.L_x_65:
        /* <DEDUP_REMOVED lines=12> */
.L_x_68:
[----:B------:R-:W-:Y:S05]  /*3f50*/  BSYNC B1 ;  /* 0x0000000000017941 */ /* 0x000fea0003800000 */
.L_x_67:
        /* <DEDUP_REMOVED lines=12> */
.L_x_70:
[----:B------:R-:W-:Y:S05]  /*4020*/  BSYNC B1 ;  /* 0x0000000000017941 */ /* 0x000fea0003800000 */
.L_x_69:
        /* <DEDUP_REMOVED lines=12> */
.L_x_72:
[----:B------:R-:W-:Y:S05]  /*40f0*/  BSYNC B1 ;  /* 0x0000000000017941 */ /* 0x000fea0003800000 */
.L_x_71:
        /* <DEDUP_REMOVED lines=12> */
.L_x_74:
[----:B------:R-:W-:Y:S05]  /*41c0*/  BSYNC B1 ;  /* 0x0000000000017941 */ /* 0x000fea0003800000 */
.L_x_73:
        /* <DEDUP_REMOVED lines=12> */
.L_x_76:
[----:B------:R-:W-:Y:S05]  /*4290*/  BSYNC B1 ;  /* 0x0000000000017941 */ /* 0x000fea0003800000 */
.L_x_75:
        /* <DEDUP_REMOVED lines=12> */
.L_x_78:
[----:B------:R-:W-:Y:S05]  /*4360*/  BSYNC B1 ;  /* 0x0000000000017941 */ /* 0x000fea0003800000 */
.L_x_77:
        /* <DEDUP_REMOVED lines=12> */
.L_x_80:
[----:B------:R-:W-:Y:S05]  /*4430*/  BSYNC B1 ;  /* 0x0000000000017941 */ /* 0x000fea0003800000 */
.L_x_79:
        /* <DEDUP_REMOVED lines=12> */
.L_x_82:
[----:B------:R-:W-:Y:S05]  /*4500*/  BSYNC B1 ;  /* 0x0000000000017941 */ /* 0x000fea0003800000 */
.L_x_81:
        /* <DEDUP_REMOVED lines=12> */
.L_x_84:
[----:B------:R-:W-:Y:S05]  /*45d0*/  BSYNC B1 ;  /* 0x0000000000017941 */ /* 0x000fea0003800000 */
.L_x_83:
        /* <DEDUP_REMOVED lines=12> */
.L_x_86:
[----:B------:R-:W-:Y:S05]  /*46a0*/  BSYNC B1 ;  /* 0x0000000000017941 */ /* 0x000fea0003800000 */
.L_x_85:
        /* <DEDUP_REMOVED lines=12> */
.L_x_88:
[----:B------:R-:W-:Y:S05]  /*4770*/  BSYNC B1 ;  /* 0x0000000000017941 */ /* 0x000fea0003800000 */
.L_x_87:
        /* <DEDUP_REMOVED lines=12> */
.L_x_90:
[----:B------:R-:W-:Y:S05]  /*4840*/  BSYNC B1 ;  /* 0x0000000000017941 */ /* 0x000fea0003800000 */
.L_x_89:
        /* <DEDUP_REMOVED lines=12> */
.L_x_92:
[----:B------:R-:W-:Y:S05]  /*4910*/  BSYNC B1 ;  /* 0x0000000000017941 */ /* 0x000fea0003800000 */
.L_x_91:
        /* <DEDUP_REMOVED lines=12> */
.L_x_94:
[----:B------:R-:W-:Y:S05]  /*49e0*/  BSYNC B1 ;  /* 0x0000000000017941 */ /* 0x000fea0003800000 */
.L_x_93:
        /* <DEDUP_REMOVED lines=12> */
.L_x_96:
[----:B------:R-:W-:Y:S05]  /*4ab0*/  BSYNC B1 ;  /* 0x0000000000017941 */ /* 0x000fea0003800000 */
.L_x_95:
[----:B-----5:R-:W-:Y:S01]  /*4ac0*/  LOP3.LUT R7, R7, 0xff, RZ, 0xc0, !PT ;  /* 0x000000ff07077812 */ /* 0x020fe200078ec0ff */
[----:B------:R-:W-:Y:S01]  /*4ad0*/  BSSY B1, `(.L_x_97) ;  /* 0x000000b000017945 */ /* 0x000fe20003800000 */
[----:B------:R-:W-:Y:S02]  /*4ae0*/  ISETP.LT.OR P2, PT, R35, 0x39, !P1 ;  /* 0x000000392300780c */ /* 0x000fe40004f41670 */
[----:B------:R-:W-:-:S05]  /*4af0*/  F2FP.F16.E5M2.UNPACK_B R7, R7 ;  /* 0x00000007ff07723e */ /* 0x000fca00020004ff */
[----:B0-2---:R-:W-:-:S05]  /*4b00*/  HADD2.F32 R30, -RZ, R7.H0_H0 ;  /* 0x20000007ff1e7230 */ /* 0x005fca0000004100 */
[----:B------:R-:W-:-:S04]  /*4b10*/  FMUL R7, R30, R9 ;  /* 0x000000091e077220 */ /* 0x000fc80000400000 */
[----:B------:R-:W-:-:S05]  /*4b20*/  FFMA R7, R112, R8, R7 ;  /* 0x0000000870077223 */ /* 0x000fca0000000007 */
[----:B------:R-:W-:Y:S02]  /*4b30*/  F2FP.SATFINITE.E5M2.F32.PACK_AB_MERGE_C R31, RZ, R7, RZ ;  /* 0x00000007ff1f723e */ /* 0x000fe400048060ff */
[----:B------:R-:W-:-:S03]  /*4b40*/  PRMT R7, RZ, 0x7610, R7 ;  /* 0x00007610ff077816 */ /* 0x000fc60000000007 */
[----:B------:R0:W-:Y:S01]  /*4b50*/  @!P0 STG.E.U8 desc[UR18][R24.64+0x39], R31 ;  /* 0x0000391f18008986 */ /* 0x0001e2000c101112 */
[----:B------:R-:W-:Y:S05]  /*4b60*/  @P2 BRA `(.L_x_98) ;  /* 0x0000000000042947 */ /* 0x000fea0003800000 */
[----:B------:R2:W5:Y:S02]  /*4b70*/  LDG.E.U8 R7, desc[UR18][R32.64+0x38] ;  /* 0x0000381220077981 */ /* 0x000564000c1e1100 */
.L_x_98:
[----:B------:R-:W-:Y:S05]  /*4b80*/  BSYNC B1 ;  /* 0x0000000000017941 */ /* 0x000fea0003800000 */
.L_x_97:
[----:B-----5:R-:W-:Y:S01]  /*4b90*/  LOP3.LUT R7, R7, 0xff, RZ, 0xc0, !PT ;  /* 0x000000ff07077812 */ /* 0x020fe200078ec0ff */
[----:B------:R-:W-:Y:S01]  /*4ba0*/  BSSY B1, `(.L_x_99) ;  /* 0x000000b000017945 */ /* 0x000fe20003800000 */
[----:B------:R-:W-:Y:S02]  /*4bb0*/  ISETP.LT.OR P1, PT, R35, 0x3a, !P1 ;  /* 0x0000003a2300780c */ /* 0x000fe40004f21670 */
[----:B------:R-:W-:-:S05]  /*4bc0*/  F2FP.F16.E5M2.UNPACK_B R7, R7 ;  /* 0x00000007ff07723e */ /* 0x000fca00020004ff */
[----:B01--4-:R-:W-:Y:S01]  /*4bd0*/  HADD2.F32 R24, -RZ, R7.H0_H0 ;  /* 0x20000007ff187230 */ /* 0x013fe20000004100 */
[----:B------:R-:W-:-:S04]  /*4be0*/  PRMT R7, RZ, 0x7610, R7 ;  /* 0x00007610ff077816 */ /* 0x000fc80000000007 */
[----:B------:R-:W-:-:S04]  /*4bf0*/  FMUL R24, R24, R9 ;  /* 0x0000000918187220 */ /* 0x000fc80000400000 */
[----:B------:R-:W-:-:S05]  /*4c00*/  FFMA R24, R115, R8, R24 ;  /* 0x0000000873187223 */ /* 0x000fca0000000018 */
[----:B------:R-:W-:-:S05]  /*4c10*/  F2FP.SATFINITE.E5M2.F32.PACK_AB_MERGE_C R25, RZ, R24, RZ ;  /* 0x00000018ff19723e */ /* 0x000fca00048060ff */
[----:B------:R0:W-:Y:S01]  /*4c20*/  @!P2 STG.E.U8 desc[UR18][R14.64+0x38], R25 ;  /* 0x000038190e00a986 */ /* 0x0001e2000c101112 */
[----:B------:R-:W-:Y:S05]  /*4c30*/  @P1 BRA `(.L_x_100) ;  /* 0x0000000000041947 */ /* 0x000fea0003800000 */
[----:B------:R1:W5:Y:S02]  /*4c40*/  LDG.E.U8 R7, desc[UR18][R32.64+0x39] ;  /* 0x0000391220077981 */ /* 0x000364000c1e1100 */
.L_x_100:
[----:B------:R-:W-:Y:S05]  /*4c50*/  BSYNC B1 ;  /* 0x0000000000017941 */ /* 0x000fea0003800000 */
.L_x_99:
[----:B-----5:R-:W-:Y:S01]  /*4c60*/  LOP3.LUT R7, R7, 0xff, RZ, 0xc0, !PT ;  /* 0x000000ff07077812 */ /* 0x020fe200078ec0ff */
[----:B------:R-:W-:Y:S01]  /*4c70*/  BSSY B1, `(.L_x_101) ;  /* 0x0000013000017945 */ /* 0x000fe20003800000 */
[----:B------:R-:W-:Y:S02]  /*4c80*/  IADD3 R31, P0, R37, 0x80, RZ ;  /* 0x00000080251f7810 */ /* 0x000fe40007f1e0ff */
[----:B------:R-:W-:-:S03]  /*4c90*/  F2FP.F16.E5M2.UNPACK_B R7, R7 ;  /* 0x00000007ff07723e */ /* 0x000fc600020004ff */
[----:B0-----:R-:W-:Y:S01]  /*4ca0*/  IMAD.X R25, RZ, RZ, R27, P0 ;  /* 0x000000ffff197224 */ /* 0x001fe200000e061b */
        /* <DEDUP_REMOVED lines=9> */
[----:B-123--:R-:W-:Y:S02]  /*4d40*/  F2FP.SATFINITE.E5M2.F32.PACK_AB_MERGE_C R33, RZ, R7, RZ ;  /* 0x00000007ff21723e */ /* 0x00efe400048060ff */
[----:B------:R-:W-:Y:S02]  /*4d50*/  IADD3.X R25, R25, UR11, R31, P2, !PT ;  /* 0x0000000b19197c10 */ /* 0x000fe400097fe41f */
[----:B------:R-:W-:Y:S01]  /*4d60*/  PRMT R7, RZ, 0x7610, R7 ;  /* 0x00007610ff077816 */ /* 0x000fe20000000007 */
[----:B------:R0:W-:Y:S01]  /*4d70*/  @!P1 STG.E.U8 desc[UR18][R14.64+0x39], R33 ;  /* 0x000039210e009986 */ /* 0x0001e2000c101112 */
[----:B------:R-:W-:Y:S05]  /*4d80*/  @P4 BRA `(.L_x_102) ;  /* 0x0000000000044947 */ /* 0x000fea0003800000 */
[----:B------:R1:W5:Y:S02]  /*4d90*/  LDG.E.U8 R7, desc[UR18][R24.64] ;  /* 0x0000001218077981 */ /* 0x000364000c1e1100 */
.L_x_102:
[----:B------:R-:W-:Y:S05]  /*4da0*/  BSYNC B1 ;  /* 0x0000000000017941 */ /* 0x000fea0003800000 */
.L_x_101:
[----:B-----5:R-:W-:Y:S01]  /*4db0*/  LOP3.LUT R7, R7, 0xff, RZ, 0xc0, !PT ;  /* 0x000000ff07077812 */ /* 0x020fe200078ec0ff */
[----:B------:R-:W-:Y:S01]  /*4dc0*/  BSSY B1, `(.L_x_103) ;  /* 0x000000b000017945 */ /* 0x000fe20003800000 */
[----:B------:R-:W-:Y:S02]  /*4dd0*/  ISETP.LT.OR P2, PT, R35, 0x2, !P0 ;  /* 0x000000022300780c */ /* 0x000fe40004741670 */
[----:B------:R-:W-:-:S05]  /*4de0*/  F2FP.F16.E5M2.UNPACK_B R7, R7 ;  /* 0x00000007ff07723e */ /* 0x000fca00020004ff */
[----:B0-----:R-:W-:Y:S01]  /*4df0*/  HADD2.F32 R14, -RZ, R7.H0_H0 ;  /* 0x20000007ff0e7230 */ /* 0x001fe20000004100 */
[----:B------:R-:W-:-:S04]  /*4e00*/  PRMT R7, RZ, 0x7610, R7 ;  /* 0x00007610ff077816 */ /* 0x000fc80000000007 */
[----:B------:R-:W-:-:S04]  /*4e10*/  FMUL R14, R14, R9 ;  /* 0x000000090e0e7220 */ /* 0x000fc80000400000 */
[----:B------:R-:W-:-:S05]  /*4e20*/  FFMA R14, R113, R8, R14 ;  /* 0x00000008710e7223 */ /* 0x000fca000000000e */
[----:B------:R-:W-:-:S05]  /*4e30*/  F2FP.SATFINITE.E5M2.F32.PACK_AB_MERGE_C R15, RZ, R14, RZ ;  /* 0x0000000eff0f723e */ /* 0x000fca00048060ff */
[----:B------:R0:W-:Y:S01]  /*4e40*/  @!P4 STG.E.U8 desc[UR18][R12.64], R15 ;  /* 0x0000000f0c00c986 */ /* 0x0001e2000c101112 */
[----:B------:R-:W-:Y:S05]  /*4e50*/  @P2 BRA `(.L_x_104) ;  /* 0x0000000000042947 */ /* 0x000fea0003800000 */
[----:B------:R2:W5:Y:S02]  /*4e60*/  LDG.E.U8 R7, desc[UR18][R24.64+0x1] ;  /* 0x0000011218077981 */ /* 0x000564000c1e1100 */
.L_x_104:
[----:B------:R-:W-:Y:S05]  /*4e70*/  BSYNC B1 ;  /* 0x0000000000017941 */ /* 0x000fea0003800000 */
.L_x_103:
[----:B-----5:R-:W-:Y:S01]  /*4e80*/  LOP3.LUT R7, R7, 0xff, RZ, 0xc0, !PT ;  /* 0x000000ff07077812 */ /* 0x020fe200078ec0ff */
[----:B------:R-:W-:Y:S01]  /*4e90*/  BSSY B1, `(.L_x_105) ;  /* 0x0000013000017945 */ /* 0x000fe20003800000 */
[----:B------:R-:W-:Y:S02]  /*4ea0*/  IADD3 R37, P1, R37, 0x88, RZ ;  /* 0x0000008825257810 */ /* 0x000fe40007f3e0ff */
[----:B------:R-:W-:-:S03]  /*4eb0*/  F2FP.F16.E5M2.UNPACK_B R7, R7 ;  /* 0x00000007ff07723e */ /* 0x000fc600020004ff */
[----:B------:R-:W-:Y:S01]  /*4ec0*/  IMAD.X R26, RZ, RZ, R27, P1 ;  /* 0x000000ffff1a7224 */ /* 0x000fe200008e061b */
[----:B------:R-:W-:Y:S01]  /*4ed0*/  ISETP.GE.AND P1, PT, R36, 0x89, PT ;  /* 0x000000892400780c */ /* 0x000fe20003f26270 */
[----:B------:R-:W-:Y:S02]  /*4ee0*/  HADD2.F32 R14, -RZ, R7.H0_H0 ;  /* 0x20000007ff0e7230 */ /* 0x000fe40000004100 */
[----:B------:R-:W-:Y:S01]  /*4ef0*/  IMAD R26, R26, UR6, RZ ;  /* 0x000000061a1a7c24 */ /* 0x000fe2000f8e02ff */
[----:B------:R-:W-:Y:S01]  /*4f00*/  ISETP.LT.OR P5, PT, R35, 0x1, !P1 ;  /* 0x000000012300780c */ /* 0x000fe20004fa1670 */
[----:B------:R-:W-:-:S04]  /*4f10*/  IMAD.WIDE.U32 R28, R37, UR6, R28 ;  /* 0x00000006251c7c25 */ /* 0x000fc8000f8e001c */
[----:B------:R-:W-:Y:S01]  /*4f20*/  FMUL R7, R14, R9 ;  /* 0x000000090e077220 */ /* 0x000fe20000400000 */
[----:B------:R-:W-:-:S03]  /*4f30*/  IMAD R37, R37, UR7, R26 ;  /* 0x0000000725257c24 */ /* 0x000fc6000f8e021a */
[----:B------:R-:W-:Y:S01]  /*4f40*/  FFMA R7, R108, R8, R7 ;  /* 0x000000086c077223 */ /* 0x000fe20000000007 */
[----:B------:R-:W-:-:S04]  /*4f50*/  IADD3 R14, P4, R28, UR10, RZ ;  /* 0x0000000a1c0e7c10 */ /* 0x000fc8000ff9e0ff */
[----:B------:R-:W-:Y:S02]  /*4f60*/  F2FP.SATFINITE.E5M2.F32.PACK_AB_MERGE_C R27, RZ, R7, RZ ;  /* 0x00000007ff1b723e */ /* 0x000fe400048060ff */
[----:B0-----:R-:W-:Y:S02]  /*4f70*/  IADD3.X R15, R29, UR11, R37, P4, !PT ;  /* 0x0000000b1d0f7c10 */ /* 0x001fe4000a7fe425 */
[----:B------:R-:W-:Y:S01]  /*4f80*/  PRMT R7, RZ, 0x7610, R7 ;  /* 0x00007610ff077816 */ /* 0x000fe20000000007 */
[----:B------:R0:W-:Y:S01]  /*4f90*/  @!P2 STG.E.U8 desc[UR18][R12.64+0x1], R27 ;  /* 0x0000011b0c00a986 */ /* 0x0001e2000c101112 */
[----:B------:R-:W-:Y:S05]  /*4fa0*/  @P5 BRA `(.L_x_106) ;  /* 0x0000000000045947 */ /* 0x000fea0003800000 */
[----:B------:R3:W5:Y:S02]  /*4fb0*/  LDG.E.U8 R7, desc[UR18][R14.64] ;  /* 0x000000120e077981 */ /* 0x000764000c1e1100 */
.L_x_106:
[----:B------:R-:W-:Y:S05]  /*4fc0*/  BSYNC B1 ;  /* 0x0000000000017941 */ /* 0x000fea0003800000 */
.L_x_105:
        /* <DEDUP_REMOVED lines=8> */
[----:B0-----:R-:W-:-:S05]  /*5050*/  F2FP.SATFINITE.E5M2.F32.PACK_AB_MERGE_C R27, RZ, R26, RZ ;  /* 0x0000001aff1b723e */ /* 0x001fca00048060ff */
[----:B------:R0:W-:Y:S01]  /*5060*/  @!P5 STG.E.U8 desc[UR18][R10.64], R27 ;  /* 0x0000001b0a00d986 */ /* 0x0001e2000c101112 */
[----:B------:R-:W-:Y:S05]  /*5070*/  @P2 BRA `(.L_x_108) ;  /* 0x0000000000042947 */ /* 0x000fea0003800000 */
[----:B------:R4:W5:Y:S02]  /*5080*/  LDG.E.U8 R7, desc[UR18][R14.64+0x1] ;  /* 0x000001120e077981 */ /* 0x000964000c1e1100 */
.L_x_108:
[----:B------:R-:W-:Y:S05]  /*5090*/  BSYNC B1 ;  /* 0x0000000000017941 */ /* 0x000fea0003800000 */
.L_x_107:
[----:B-----5:R-:W-:Y:S01]  /*50a0*/  LOP3.LUT R7, R7, 0xff, RZ, 0xc0, !PT ;  /* 0x000000ff07077812 */ /* 0x020fe200078ec0ff */
[----:B------:R-:W-:Y:S01]  /*50b0*/  BSSY B1, `(.L_x_109) ;  /* 0x000000b000017945 */ /* 0x000fe20003800000 */
[----:B------:R-:W-:Y:S02]  /*50c0*/  ISETP.LT.OR P4, PT, R35, 0x9, !P0 ;  /* 0x000000092300780c */ /* 0x000fe40004781670 */
[----:B------:R-:W-:-:S05]  /*50d0*/  F2FP.F16.E5M2.UNPACK_B R7, R7 ;  /* 0x00000007ff07723e */ /* 0x000fca00020004ff */
[----:B------:R-:W-:-:S05]  /*50e0*/  HADD2.F32 R26, -RZ, R7.H0_H0 ;  /* 0x20000007ff1a7230 */ /* 0x000fca0000004100 */
[----:B------:R-:W-:-:S04]  /*50f0*/  FMUL R7, R26, R9 ;  /* 0x000000091a077220 */ /* 0x000fc80000400000 */
[----:B------:R-:W-:-:S05]  /*5100*/  FFMA R7, R106, R8, R7 ;  /* 0x000000086a077223 */ /* 0x000fca0000000007 */
[----:B0-----:R-:W-:Y:S02]  /*5110*/  F2FP.SATFINITE.E5M2.F32.PACK_AB_MERGE_C R27, RZ, R7, RZ ;  /* 0x00000007ff1b723e */ /* 0x001fe400048060ff */
[----:B------:R-:W-:-:S03]  /*5120*/  PRMT R7, RZ, 0x7610, R7 ;  /* 0x00007610ff077816 */ /* 0x000fc60000000007 */
[----:B------:R0:W-:Y:S01]  /*5130*/  @!P2 STG.E.U8 desc[UR18][R10.64+0x1], R27 ;  /* 0x0000011b0a00a986 */ /* 0x0001e2000c101112 */
[----:B------:R-:W-:Y:S05]  /*5140*/  @P4 BRA `(.L_x_110) ;  /* 0x0000000000044947 */ /* 0x000fea0003800000 */
[----:B------:R0:W5:Y:S02]  /*5150*/  LDG.E.U8 R7, desc[UR18][R24.64+0x8] ;  /* 0x0000081218077981 */ /* 0x000164000c1e1100 */
.L_x_110:
[----:B------:R-:W-:Y:S05]  /*5160*/  BSYNC B1 ;  /* 0x0000000000017941 */ /* 0x000fea0003800000 */
.L_x_109:
        /* <DEDUP_REMOVED lines=12> */
.L_x_112:
[----:B------:R-:W-:Y:S05]  /*5230*/  BSYNC B1 ;  /* 0x0000000000017941 */ /* 0x000fea0003800000 */
.L_x_111:
        /* <DEDUP_REMOVED lines=12> */
.L_x_114:
[----:B------:R-:W-:Y:S05]  /*5300*/  BSYNC B1 ;  /* 0x0000000000017941 */ /* 0x000fea0003800000 */
.L_x_113:
        /* <DEDUP_REMOVED lines=12> */
.L_x_116:
[----:B------:R-:W-:Y:S05]  /*53d0*/  BSYNC B1 ;  /* 0x0000000000017941 */ /* 0x000fea0003800000 */
.L_x_115:
        /* <DEDUP_REMOVED lines=12> */
.L_x_118:
[----:B------:R-:W-:Y:S05]  /*54a0*/  BSYNC B1 ;  /* 0x0000000000017941 */ /* 0x000fea0003800000 */
.L_x_117:
        /* <DEDUP_REMOVED lines=12> */
.L_x_120:
[----:B------:R-:W-:Y:S05]  /*5570*/  BSYNC B1 ;  /* 0x0000000000017941 */ /* 0x000fea0003800000 */
.L_x_119:
        /* <DEDUP_REMOVED lines=12> */
.L_x_122:
[----:B------:R-:W-:Y:S05]  /*5640*/  BSYNC B1 ;  /* 0x0000000000017941 */ /* 0x000fea0003800000 */
.L_x_121:
        /* <DEDUP_REMOVED lines=12> */
.L_x_124:
[----:B------:R-:W-:Y:S05]  /*5710*/  BSYNC B1 ;  /* 0x0000000000017941 */ /* 0x000fea0003800000 */
.L_x_123:
        /* <DEDUP_REMOVED lines=12> */
.L_x_126:
[----:B------:R-:W-:Y:S05]  /*57e0*/  BSYNC B1 ;  /* 0x0000000000017941 */ /* 0x000fea0003800000 */
.L_x_125:
        /* <DEDUP_REMOVED lines=12> */
.L_x_128:
[----:B------:R-:W-:Y:S05]  /*58b0*/  BSYNC B1 ;  /* 0x0000000000017941 */ /* 0x000fea0003800000 */
.L_x_127:
        /* <DEDUP_REMOVED lines=12> */
.L_x_130:
[----:B------:R-:W-:Y:S05]  /*5980*/  BSYNC B1 ;  /* 0x0000000000017941 */ /* 0x000fea0003800000 */
.L_x_129:
        /* <DEDUP_REMOVED lines=12> */
.L_x_132:
[----:B------:R-:W-:Y:S05]  /*5a50*/  BSYNC B1 ;  /* 0x0000000000017941 */ /* 0x000fea0003800000 */
.L_x_131:
        /* <DEDUP_REMOVED lines=12> */
.L_x_134:
[----:B------:R-:W-:Y:S05]  /*5b20*/  BSYNC B1 ;  /* 0x0000000000017941 */ /* 0x000fea0003800000 */
.L_x_133:
        /* <DEDUP_REMOVED lines=12> */
.L_x_136:
[----:B------:R-:W-:Y:S05]  /*5bf0*/  BSYNC B1 ;  /* 0x0000000000017941 */ /* 0x000fea0003800000 */
.L_x_135:
        /* <DEDUP_REMOVED lines=12> */
.L_x_138:
[----:B------:R-:W-:Y:S05]  /*5cc0*/  BSYNC B1 ;  /* 0x0000000000017941 */ /* 0x000fea0003800000 */
.L_x_137:
        /* <DEDUP_REMOVED lines=12> */
.L_x_140:
[----:B------:R-:W-:Y:S05]  /*5d90*/  BSYNC B1 ;  /* 0x0000000000017941 */ /* 0x000fea0003800000 */
.L_x_139:
        /* <DEDUP_REMOVED lines=12> */
.L_x_142:
[----:B------:R-:W-:Y:S05]  /*5e60*/  BSYNC B1 ;  /* 0x0000000000017941 */ /* 0x000fea0003800000 */
.L_x_141:
        /* <DEDUP_REMOVED lines=12> */
.L_x_144:
[----:B------:R-:W-:Y:S05]  /*5f30*/  BSYNC B1 ;  /* 0x0000000000017941 */ /* 0x000fea0003800000 */
.L_x_143:
        /* <DEDUP_REMOVED lines=12> */
.L_x_146:
[----:B------:R-:W-:Y:S05]  /*6000*/  BSYNC B1 ;  /* 0x0000000000017941 */ /* 0x000fea0003800000 */
.L_x_145:
        /* <DEDUP_REMOVED lines=12> */
.L_x_148:
[----:B------:R-:W-:Y:S05]  /*60d0*/  BSYNC B1 ;  /* 0x0000000000017941 */ /* 0x000fea0003800000 */
.L_x_147:
        /* <DEDUP_REMOVED lines=12> */
.L_x_150:
[----:B------:R-:W-:Y:S05]  /*61a0*/  BSYNC B1 ;  /* 0x0000000000017941 */ /* 0x000fea0003800000 */
.L_x_149:
        /* <DEDUP_REMOVED lines=12> */
.L_x_152:
[----:B------:R-:W-:Y:S05]  /*6270*/  BSYNC B1 ;  /* 0x0000000000017941 */ /* 0x000fea0003800000 */
.L_x_151:
        /* <DEDUP_REMOVED lines=12> */
.L_x_154:
[----:B------:R-:W-:Y:S05]  /*6340*/  BSYNC B1 ;  /* 0x0000000000017941 */ /* 0x000fea0003800000 */
.L_x_153:
        /* <DEDUP_REMOVED lines=12> */
.L_x_156:
[----:B------:R-:W-:Y:S05]  /*6410*/  BSYNC B1 ;  /* 0x0000000000017941 */ /* 0x000fea0003800000 */
.L_x_155:
        /* <DEDUP_REMOVED lines=12> */
.L_x_158:
[----:B------:R-:W-:Y:S05]  /*64e0*/  BSYNC B1 ;  /* 0x0000000000017941 */ /* 0x000fea0003800000 */
.L_x_157:
        /* <DEDUP_REMOVED lines=12> */
.L_x_160:
[----:B------:R-:W-:Y:S05]  /*65b0*/  BSYNC B1 ;  /* 0x0000000000017941 */ /* 0x000fea0003800000 */
.L_x_159:
        /* <DEDUP_REMOVED lines=12> */
.L_x_162:
[----:B------:R-:W-:Y:S05]  /*6680*/  BSYNC B1 ;  /* 0x0000000000017941 */ /* 0x000fea0003800000 */
.L_x_161:
        /* <DEDUP_REMOVED lines=12> */
.L_x_164:
[----:B------:R-:W-:Y:S05]  /*6750*/  BSYNC B1 ;  /* 0x0000000000017941 */ /* 0x000fea0003800000 */
.L_x_163:
[----:B------:R-:W-:Y:S05]  /*6760*/  @P1 BRA `(.L_x_165) ;  /* 0x0000001000301947 */ /* 0x000fea0003800000 */
[----:B-----5:R-:W-:-:S04]  /*6770*/  LOP3.LUT R7, R7, 0xff, RZ, 0xc0, !PT ;  /* 0x000000ff07077812 */ /* 0x020fc800078ec0ff */
[----:B------:R-:W-:-:S05]  /*6780*/  F2FP.F16.E5M2.UNPACK_B R7, R7 ;  /* 0x00000007ff07723e */ /* 0x000fca00020004ff */
[----:B------:R-:W-:-:S05]  /*6790*/  HADD2.F32 R12, -RZ, R7.H0_H0 ;  /* 0x20000007ff0c7230 */ /* 0x000fca0000004100 */
[----:B------:R-:W-:-:S04]  /*67a0*/  FMUL R7, R12, R9 ;  /* 0x000000090c077220 */ /* 0x000fc80000400000 */
[----:B------:R-:W-:-:S05]  /*67b0*/  FFMA R7, R18, R8, R7 ;  /* 0x0000000812077223 */ /* 0x000fca0000000007 */
[----:B------:R-:W-:-:S05]  /*67c0*/  F2FP.SATFINITE.E5M2.F32.PACK_AB_MERGE_C R7, RZ, R7, RZ ;  /* 0x00000007ff07723e */ /* 0x000fca00048060ff */
[----:B------:R0:W-:Y:S01]  /*67d0*/  STG.E.U8 desc[UR18][R10.64+0x39], R7 ;  /* 0x000039070a007986 */ /* 0x0001e2000c101112 */
[----:B------:R-:W-:Y:S05]  /*67e0*/  BRA `(.L_x_165) ;  /* 0x0000001000107947 */ /* 0x000fea0003800000 */
.L_x_36:
[C---:B------:R-:W-:Y:S01]  /*67f0*/  ISETP.GE.AND P0, PT, R36.reuse, 0x1, PT ;  /* 0x000000012400780c */ /* 0x040fe20003f06270 */
[-C--:B--2---:R-:W-:Y:S01]  /*6800*/  FMUL R145, R145, R8.reuse ;  /* 0x0000000891917220 */ /* 0x084fe20000400000 */
[----:B------:R-:W-:Y:S01]  /*6810*/  ISETP.GE.AND P2, PT, R36, 0x9, PT ;  /* 0x000000092400780c */ /* 0x000fe20003f46270 */
[-C--:B------:R-:W-:Y:S01]  /*6820*/  FMUL R140, R140, R8.reuse ;  /* 0x000000088c8c7220 */ /* 0x080fe20000400000 */
[----:B------:R-:W-:Y:S01]  /*6830*/  ISETP.LT.OR P1, PT, R35, 0x1, !P0 ;  /* 0x000000012300780c */ /* 0x000fe20004721670 */
[-C--:B------:R-:W-:Y:S01]  /*6840*/  FMUL R143, R143, R8.reuse ;  /* 0x000000088f8f7220 */ /* 0x080fe20000400000 */
[----:B------:R-:W-:Y:S01]  /*6850*/  F2FP.SATFINITE.E5M2.F32.PACK_AB_MERGE_C R145, RZ, R145, RZ ;  /* 0x00000091ff91723e */ /* 0x000fe200048060ff */
[-C--:B------:R-:W-:Y:S01]  /*6860*/  FMUL R138, R138, R8.reuse ;  /* 0x000000088a8a7220 */ /* 0x080fe20000400000 */
[----:B------:R-:W-:Y:S01]  /*6870*/  ISETP.LT.OR P4, PT, R35, 0x2, !P0 ;  /* 0x000000022300780c */ /* 0x000fe20004781670 */
[-C--:B------:R-:W-:Y:S01]  /*6880*/  FMUL R141, R141, R8.reuse ;  /* 0x000000088d8d7220 */ /* 0x080fe20000400000 */
[C---:B------:R-:W-:Y:S01]  /*6890*/  ISETP.LT.OR P5, PT, R35.reuse, 0x1, !P2 ;  /* 0x000000012300780c */ /* 0x040fe200057a1670 */
[-C--:B------:R-:W-:Y:S01]  /*68a0*/  FMUL R136, R136, R8.reuse ;  /* 0x0000000888887220 */ /* 0x080fe20000400000 */
[----:B------:R-:W-:Y:S01]  /*68b0*/  ISETP.LT.OR P6, PT, R35, 0x2, !P2 ;  /* 0x000000022300780c */ /* 0x000fe200057c1670 */
[----:B------:R-:W-:Y:S01]  /*68c0*/  FMUL R139, R139, R8 ;  /* 0x000000088b8b7220 */ /* 0x000fe20000400000 */
[----:B------:R-:W-:Y:S01]  /*68d0*/  F2FP.SATFINITE.E5M2.F32.PACK_AB_MERGE_C R7, RZ, R140, RZ ;  /* 0x0000008cff07723e */ /* 0x000fe200048060ff */
[-C--:B------:R-:W-:Y:S01]  /*68e0*/  FMUL R134, R134, R8.reuse ;  /* 0x0000000886867220 */ /* 0x080fe20000400000 */
[----:B------:R-:W-:Y:S01]  /*68f0*/  F2FP.SATFINITE.E5M2.F32.PACK_AB_MERGE_C R143, RZ, R143, RZ ;  /* 0x0000008fff8f723e */ /* 0x000fe200048060ff */
[----:B------:R-:W-:Y:S01]  /*6900*/  @!P1 STG.E.U8 desc[UR18][R24.64], R145 ;  /* 0x0000009118009986 */ /* 0x000fe2000c101112 */
[----:B------:R-:W-:Y:S01]  /*6910*/  ISETP.LT.OR P1, PT, R35, 0x9, !P0 ;  /* 0x000000092300780c */ /* 0x000fe20004721670 */
[----:B------:R-:W-:Y:S01]  /*6920*/  FMUL R137, R137, R8 ;  /* 0x0000000889897220 */ /* 0x000fe20000400000 */
[----:B------:R-:W-:Y:S01]  /*6930*/  F2FP.SATFINITE.E5M2.F32.PACK_AB_MERGE_C R27, RZ, R138, RZ ;  /* 0x0000008aff1b723e */ /* 0x000fe200048060ff */
[----:B------:R0:W-:Y:S01]  /*6940*/  @!P4 STG.E.U8 desc[UR18][R24.64+0x1], R7 ;  /* 0x000001071800c986 */ /* 0x0001e2000c101112 */
[----:B------:R-:W-:Y:S01]  /*6950*/  F2FP.SATFINITE.E5M2.F32.PACK_AB_MERGE_C R141, RZ, R141, RZ ;  /* 0x0000008dff8d723e */ /* 0x000fe200048060ff */
[-C--:B------:R-:W-:Y:S01]  /*6960*/  FMUL R132, R132, R8.reuse ;  /* 0x0000000884847220 */ /* 0x080fe20000400000 */
[C---:B------:R-:W-:Y:S01]  /*6970*/  ISETP.LT.OR P4, PT, R35.reuse, 0xa, !P0 ;  /* 0x0000000a2300780c */ /* 0x040fe20004781670 */
[----:B------:R-:W-:Y:S01]  /*6980*/  @!P5 STG.E.U8 desc[UR18][R14.64], R143 ;  /* 0x0000008f0e00d986 */ /* 0x000fe2000c101112 */
[----:B------:R-:W-:Y:S01]  /*6990*/  ISETP.LT.OR P5, PT, R35, 0x9, !P2 ;  /* 0x000000092300780c */ /* 0x000fe200057a1670 */
[-C--:B------:R-:W-:Y:S01]  /*69a0*/  FMUL R135, R135, R8.reuse ;  /* 0x0000000887877220 */ /* 0x080fe20000400000 */
[----:B------:R-:W-:Y:S01]  /*69b0*/  F2FP.SATFINITE.E5M2.F32.PACK_AB_MERGE_C R139, RZ, R139, RZ ;  /* 0x0000008bff8b723e */ /* 0x000fe200048060ff */
[----:B------:R1:W-:Y:S01]  /*69c0*/  @!P6 STG.E.U8 desc[UR18][R14.64+0x1], R27 ;  /* 0x0000011b0e00e986 */ /* 0x0003e2000c101112 */
[C---:B------:R-:W-:Y:S01]  /*69d0*/  ISETP.LT.OR P6, PT, R35.reuse, 0xa, !P2 ;  /* 0x0000000a2300780c */ /* 0x040fe200057c1670 */
[-C--:B------:R-:W-:Y:S01]  /*69e0*/  FMUL R130, R130, R8.reuse ;  /* 0x0000000882827220 */ /* 0x080fe20000400000 */
[----:B------:R-:W-:Y:S01]  /*69f0*/  F2FP.SATFINITE.E5M2.F32.PACK_AB_MERGE_C R137, RZ, R137, RZ ;  /* 0x00000089ff89723e */ /* 0x000fe200048060ff */
[----:B------:R-:W-:Y:S01]  /*6a00*/  @!P1 STG.E.U8 desc[UR18][R24.64+0x8], R141 ;  /* 0x0000088d18009986 */ /* 0x000fe2000c101112 */
[----:B------:R-:W-:Y:S01]  /*6a10*/  ISETP.LT.OR P1, PT, R35, 0x11, !P0 ;  /* 0x000000112300780c */ /* 0x000fe20004721670 */
[----:B------:R-:W-:Y:S01]  /*6a20*/  FMUL R133, R133, R8 ;  /* 0x0000000885857220 */ /* 0x000fe20000400000 */
[----:B0-----:R-:W-:Y:S01]  /*6a30*/  F2FP.SATFINITE.E5M2.F32.PACK_AB_MERGE_C R7, RZ, R136, RZ ;  /* 0x00000088ff07723e */ /* 0x001fe200048060ff */
[-C--:B------:R-:W-:Y:S01]  /*6a40*/  FMUL R128, R128, R8.reuse ;  /* 0x0000000880807220 */ /* 0x080fe20000400000 */
[----:B------:R-:W-:Y:S01]  /*6a50*/  F2FP.SATFINITE.E5M2.F32.PACK_AB_MERGE_C R135, RZ, R135, RZ ;  /* 0x00000087ff87723e */ /* 0x000fe200048060ff */
[----:B------:R-:W-:Y:S01]  /*6a60*/  FMUL R131, R131, R8 ;  /* 0x0000000883837220 */ /* 0x000fe20000400000 */
[----:B------:R-:W-:Y:S01]  /*6a70*/  F2FP.SATFINITE.E5M2.F32.PACK_AB_MERGE_C R133, RZ, R133, RZ ;  /* 0x00000085ff85723e */ /* 0x000fe200048060ff */
[----:B------:R0:W-:Y:S01]  /*6a80*/  @!P4 STG.E.U8 desc[UR18][R24.64+0x9], R7 ;  /* 0x000009071800c986 */ /* 0x0001e2000c101112 */
[----:B-1----:R-:W-:Y:S01]  /*6a90*/  F2FP.SATFINITE.E5M2.F32.PACK_AB_MERGE_C R27, RZ, R134, RZ ;  /* 0x00000086ff1b723e */ /* 0x002fe200048060ff */
        /* <DEDUP_REMOVED lines=15> */
[-C--:B------:R-:W-:Y:S01]  /*6b90*/  FMUL R125, R125, R8.reuse ;  /* 0x000000087d7d7220 */ /* 0x080fe20000400000 */
[----:B------:R-:W-:Y:S01]  /*6ba0*/  FMUL R120, R120, R8 ;  /* 0x0000000878787220 */ /* 0x000fe20000400000 */
[----:B------:R-:W-:Y:S01]  /*6bb0*/  F2FP.SATFINITE.E5M2.F32.PACK_AB_MERGE_C R127, RZ, R127, RZ ;  /* 0x0000007fff7f723e */ /* 0x000fe200048060ff */
[----:B------:R0:W-:Y:S01]  /*6bc0*/  @!P4 STG.E.U8 desc[UR18][R24.64+0x11], R7 ;  /* 0x000011071800c986 */ /* 0x0001e2000c101112 */
[----:B-1----:R-:W-:Y:S01]  /*6bd0*/  F2FP.SATFINITE.E5M2.F32.PACK_AB_MERGE_C R27, RZ, R130, RZ ;  /* 0x00000082ff1b723e */ /* 0x002fe200048060ff */
[-C--:B------:R-:W-:Y:S01]  /*6be0*/  FMUL R123, R123, R8.reuse ;  /* 0x000000087b7b7220 */ /* 0x080fe20000400000 */
[C---:B------:R-:W-:Y:S01]  /*6bf0*/  ISETP.LT.OR P4, PT, R35.reuse, 0x1a, !P0 ;  /* 0x0000001a2300780c */ /* 0x040fe20004781670 */
[----:B------:R-:W-:Y:S01]  /*6c00*/  @!P5 STG.E.U8 desc[UR18][R14.64+0x10], R135 ;  /* 0x000010870e00d986 */ /* 0x000fe2000c101112 */
[C---:B------:R-:W-:Y:S01]  /*6c10*/  ISETP.LT.OR P5, PT, R35.reuse, 0x19, !P2 ;  /* 0x000000192300780c */ /* 0x040fe200057a1670 */
[-C--:B------:R-:W-:Y:S01]  /*6c20*/  FMUL R118, R118, R8.reuse ;  /* 0x0000000876767220 */ /* 0x080fe20000400000 */
[----:B------:R-:W-:Y:S01]  /*6c30*/  F2FP.SATFINITE.E5M2.F32.PACK_AB_MERGE_C R125, RZ, R125, RZ ;  /* 0x0000007dff7d723e */ /* 0x000fe200048060ff */
[----:B------:R1:W-:Y:S01]  /*6c40*/  @!P6 STG.E.U8 desc[UR18][R14.64+0x11], R27 ;  /* 0x0000111b0e00e986 */ /* 0x0003e2000c101112 */
[----:B------:R-:W-:Y:S01]  /*6c50*/  ISETP.LT.OR P6, PT, R35, 0x1a, !P2 ;  /* 0x0000001a2300780c */ /* 0x000fe200057c1670 */
        /* <DEDUP_REMOVED lines=8> */
[-C--:B------:R-:W-:Y:S01]  /*6ce0*/  FMUL R114, R114, R8.reuse ;  /* 0x0000000872727220 */ /* 0x080fe20000400000 */
[----:B------:R-:W-:Y:S01]  /*6cf0*/  FMUL R112, R112, R8 ;  /* 0x0000000870707220 */ /* 0x000fe20000400000 */
[----:B-1----:R-:W-:Y:S01]  /*6d00*/  F2FP.SATFINITE.E5M2.F32.PACK_AB_MERGE_C R27, RZ, R126, RZ ;  /* 0x0000007eff1b723e */ /* 0x002fe200048060ff */
[----:B------:R0:W-:Y:S01]  /*6d10*/  @!P4 STG.E.U8 desc[UR18][R24.64+0x19], R7 ;  /* 0x000019071800c986 */ /* 0x0001e2000c101112 */
[----:B------:R-:W-:Y:S01]  /*6d20*/  ISETP.LT.OR P4, PT, R35, 0x22, !P0 ;  /* 0x000000222300780c */ /* 0x000fe20004781670 */
[-C--:B------:R-:W-:Y:S01]  /*6d30*/  FMUL R117, R117, R8.reuse ;  /* 0x0000000875757220 */ /* 0x080fe20000400000 */
[----:B------:R-:W-:Y:S01]  /*6d40*/  F2FP.SATFINITE.E5M2.F32.PACK_AB_MERGE_C R119, RZ, R119, RZ ;  /* 0x00000077ff77723e */ /* 0x000fe200048060ff */
[----:B------:R-:W-:Y:S01]  /*6d50*/  @!P5 STG.E.U8 desc[UR18][R14.64+0x18], R131 ;  /* 0x000018830e00d986 */ /* 0x000fe2000c101112 */
[----:B------:R-:W-:Y:S01]  /*6d60*/  ISETP.LT.OR P5, PT, R35, 0x21, !P2 ;  /* 0x000000212300780c */ /* 0x000fe200057a1670 */
[----:B------:R-:W-:Y:S01]  /*6d70*/  FMUL R115, R115, R8 ;  /* 0x0000000873737220 */ /* 0x000fe20000400000 */
[----:B------:R-:W-:Y:S01]  /*6d80*/  F2FP.SATFINITE.E5M2.F32.PACK_AB_MERGE_C R29, RZ, R112, RZ ;  /* 0x00000070ff1d723e */ /* 0x000fe200048060ff */
[----:B------:R1:W-:Y:S01]  /*6d90*/  @!P6 STG.E.U8 desc[UR18][R14.64+0x19], R27 ;  /* 0x0000191b0e00e986 */ /* 0x0003e2000c101112 */
[----:B------:R-:W-:Y:S01]  /*6da0*/  ISETP.LT.OR P6, PT, R35, 0x22, !P2 ;  /* 0x000000222300780c */ /* 0x000fe200057c1670 */
[-C--:B------:R-:W-:Y:S01]  /*6db0*/  FMUL R110, R110, R8.reuse ;  /* 0x000000086e6e7220 */ /* 0x080fe20000400000 */
[-C--:B------:R-:W-:Y:S01]  /*6dc0*/  FMUL R113, R113, R8.reuse ;  /* 0x0000000871717220 */ /* 0x080fe20000400000 */
        /* <DEDUP_REMOVED lines=39> */
[-C--:B------:R-:W-:Y:S01]  /*7040*/  FMUL R101, R101, R8.reuse ;  /* 0x0000000865657220 */ /* 0x080fe20000400000 */
[----:B------:R-:W-:Y:S01]  /*7050*/  @!P1 STG.E.U8 desc[UR18][R24.64+0x30], R121 ;  /* 0x0000307918009986 */ /* 0x000fe2000c101112 */
[----:B------:R-:W-:Y:S01]  /*7060*/  ISETP.LT.OR P1, PT, R35, 0x39, !P0 ;  /* 0x000000392300780c */ /* 0x000fe20004721670 */
[-C--:B------:R-:W-:Y:S01]  /*7070*/  FMUL R99, R99, R8.reuse ;  /* 0x0000000863637220 */ /* 0x080fe20000400000 */
[----:B------:R-:W-:Y:S01]  /*7080*/  ISETP.LT.OR P0, PT, R35, 0x3a, !P0 ;  /* 0x0000003a2300780c */ /* 0x000fe20004701670 */
[----:B------:R-:W-:Y:S01]  /*7090*/  FMUL R94, R94, R8 ;  /* 0x000000085e5e7220 */ /* 0x000fe20000400000 */
[----:B0-----:R-:W-:Y:S01]  /*70a0*/  F2FP.SATFINITE.E5M2.F32.PACK_AB_MERGE_C R7, RZ, R116, RZ ;  /* 0x00000074ff07723e */ /* 0x001fe200048060ff */
[-C--:B------:R-:W-:Y:S01]  /*70b0*/  FMUL R92, R92, R8.reuse ;  /* 0x000000085c5c7220 */ /* 0x080fe20000400000 */
[----:B------:R-:W-:Y:S01]  /*70c0*/  F2FP.SATFINITE.E5M2.F32.PACK_AB_MERGE_C R103, RZ, R103, RZ ;  /* 0x00000067ff67723e */ /* 0x000fe200048060ff */
[----:B------:R-:W-:Y:S01]  /*70d0*/  FMUL R95, R95, R8 ;  /* 0x000000085f5f7220 */ /* 0x000fe20000400000 */
[----:B-1----:R-:W-:Y:S01]  /*70e0*/  F2FP.SATFINITE.E5M2.F32.PACK_AB_MERGE_C R27, RZ, R114, RZ ;  /* 0x00000072ff1b723e */ /* 0x002fe200048060ff */
[----:B------:R0:W-:Y:S01]  /*70f0*/  @!P4 STG.E.U8 desc[UR18][R24.64+0x31], R7 ;  /* 0x000031071800c986 */ /* 0x0001e2000c101112 */
[----:B------:R-:W-:Y:S01]  /*7100*/  ISETP.LT.OR P4, PT, R35, 0x39, !P2 ;  /* 0x000000392300780c */ /* 0x000fe20005781670 */
[-C--:B------:R-:W-:Y:S01]  /*7110*/  FMUL R97, R97, R8.reuse ;  /* 0x0000000861617220 */ /* 0x080fe20000400000 */
[----:B------:R-:W-:Y:S01]  /*7120*/  ISETP.LT.OR P2, PT, R35, 0x3a, !P2 ;  /* 0x0000003a2300780c */ /* 0x000fe20005741670 */
[----:B------:R-:W-:Y:S01]  /*7130*/  @!P5 STG.E.U8 desc[UR18][R14.64+0x30], R119 ;  /* 0x000030770e00d986 */ /* 0x000fe2000c101112 */
[----:B------:R-:W-:Y:S01]  /*7140*/  F2FP.SATFINITE.E5M2.F32.PACK_AB_MERGE_C R101, RZ, R101, RZ ;  /* 0x00000065ff65723e */ /* 0x000fe200048060ff */
[-C--:B------:R-:W-:Y:S01]  /*7150*/  FMUL R90, R90, R8.reuse ;  /* 0x000000085a5a7220 */ /* 0x080fe20000400000 */
[----:B------:R-:W-:Y:S01]  /*7160*/  F2FP.SATFINITE.E5M2.F32.PACK_AB_MERGE_C R99, RZ, R99, RZ ;  /* 0x00000063ff63723e */ /* 0x000fe200048060ff */
[----:B------:R-:W-:Y:S01]  /*7170*/  @!P6 STG.E.U8 desc[UR18][R14.64+0x31], R27 ;  /* 0x0000311b0e00e986 */ /* 0x000fe2000c101112 */
[----:B------:R-:W-:Y:S01]  /*7180*/  F2FP.SATFINITE.E5M2.F32.PACK_AB_MERGE_C R95, RZ, R95, RZ ;  /* 0x0000005fff5f723e */ /* 0x000fe200048060ff */
[-C--:B------:R-:W-:Y:S01]  /*7190*/  FMUL R22, R22, R8.reuse ;  /* 0x0000000816167220 */ /* 0x080fe20000400000 */
[-C--:B------:R-:W-:Y:S01]  /*71a0*/  FMUL R93, R93, R8.reuse ;  /* 0x000000085d5d7220 */ /* 0x080fe20000400000 */
[----:B------:R-:W-:Y:S01]  /*71b0*/  @!P0 STG.E.U8 desc[UR18][R24.64+0x39], R29 ;  /* 0x0000391d18008986 */ /* 0x000fe2000c101112 */
[----:B------:R-:W-:Y:S01]  /*71c0*/  ISETP.GE.AND P0, PT, R36, 0x81, PT ;  /* 0x000000812400780c */ /* 0x000fe20003f06270 */
[----:B------:R-:W-:Y:S01]  /*71d0*/  FMUL R91, R91, R8 ;  /* 0x000000085b5b7220 */ /* 0x000fe20000400000 */
[----:B0-----:R-:W-:Y:S01]  /*71e0*/  F2FP.SATFINITE.E5M2.F32.PACK_AB_MERGE_C R7, RZ, R110, RZ ;  /* 0x0000006eff07723e */ /* 0x001fe200048060ff */
[----:B------:R0:W-:Y:S01]  /*71f0*/  @!P1 STG.E.U8 desc[UR18][R24.64+0x38], R117 ;  /* 0x0000387518009986 */ /* 0x0001e2000c101112 */
[C---:B------:R-:W-:Y:S01]  /*7200*/  ISETP.LT.OR P6, PT, R35.reuse, 0x1, !P0 ;  /* 0x000000012300780c */ /* 0x040fe200047c1670 */
[-C--:B------:R-:W-:Y:S01]  /*7210*/  FMUL R88, R88, R8.reuse ;  /* 0x0000000858587220 */ /* 0x080fe20000400000 */
[----:B------:R-:W-:Y:S01]  /*7220*/  ISETP.LT.OR P5, PT, R35, 0x2, !P0 ;  /* 0x000000022300780c */ /* 0x000fe200047a1670 */
[----:B------:R-:W-:Y:S01]  /*7230*/  @!P4 STG.E.U8 desc[UR18][R14.64+0x38], R115 ;  /* 0x000038730e00c986 */ /* 0x000fe2000c101112 */
[----:B------:R-:W-:Y:S01]  /*7240*/  ISETP.GE.AND P1, PT, R36, 0x89, PT ;  /* 0x000000892400780c */ /* 0x000fe20003f26270 */
[-C--:B------:R-:W-:Y:S01]  /*7250*/  FMUL R21, R21, R8.reuse ;  /* 0x0000000815157220 */ /* 0x080fe20000400000 */
[----:B------:R-:W-:Y:S01]  /*7260*/  F2FP.SATFINITE.E5M2.F32.PACK_AB_MERGE_C R97, RZ, R97, RZ ;  /* 0x00000061ff61723e */ /* 0x000fe200048060ff */
[----:B------:R1:W-:Y:S01]  /*7270*/  @!P2 STG.E.U8 desc[UR18][R14.64+0x39], R7 ;  /* 0x000039070e00a986 */ /* 0x0003e2000c101112 */
[----:B------:R-:W-:Y:S01]  /*7280*/  ISETP.LT.OR P4, PT, R35, 0x1, !P1 ;  /* 0x000000012300780c */ /* 0x000fe20004f81670 */
[-C--:B------:R-:W-:Y:S01]  /*7290*/  FMUL R89, R89, R8.reuse ;  /* 0x0000000859597220 */ /* 0x080fe20000400000 */
[----:B------:R-:W-:Y:S01]  /*72a0*/  ISETP.LT.OR P2, PT, R35, 0xa, !P0 ;  /* 0x0000000a2300780c */ /* 0x000fe20004741670 */
[----:B------:R-:W-:Y:S01]  /*72b0*/  FMUL R23, R23, R8 ;  /* 0x0000000817177220 */ /* 0x000fe20000400000 */
[----:B0-----:R-:W-:Y:S01]  /*72c0*/  F2FP.SATFINITE.E5M2.F32.PACK_AB_MERGE_C R25, RZ, R108, RZ ;  /* 0x0000006cff19723e */ /* 0x001fe200048060ff */
[----:B------:R-:W-:Y:S01]  /*72d0*/  @!P6 STG.E.U8 desc[UR18][R12.64], R113 ;  /* 0x000000710c00e986 */ /* 0x000fe2000c101112 */
[C---:B------:R-:W-:Y:S01]  /*72e0*/  ISETP.LT.OR P6, PT, R35.reuse, 0x2, !P1 ;  /* 0x000000022300780c */ /* 0x040fe20004fc1670 */
[-C--:B------:R-:W-:Y:S01]  /*72f0*/  FMUL R20, R20, R8.reuse ;  /* 0x0000000814147220 */ /* 0x080fe20000400000 */
[----:B------:R-:W-:Y:S01]  /*7300*/  F2FP.SATFINITE.E5M2.F32.PACK_AB_MERGE_C R93, RZ, R93, RZ ;  /* 0x0000005dff5d723e */ /* 0x000fe200048060ff */
[----:B------:R-:W-:Y:S01]  /*7310*/  @!P5 STG.E.U8 desc[UR18][R12.64+0x1], R25 ;  /* 0x000001190c00d986 */ /* 0x000fe2000c101112 */
[----:B------:R-:W-:Y:S01]  /*7320*/  ISETP.LT.OR P5, PT, R35, 0x9, !P0 ;  /* 0x000000092300780c */ /* 0x000fe200047a1670 */
[----:B------:R-:W-:Y:S01]  /*7330*/  FMUL R17, R17, R8 ;  /* 0x0000000811117220 */ /* 0x000fe20000400000 */
[----:B-1----:R-:W-:Y:S01]  /*7340*/  F2FP.SATFINITE.E5M2.F32.PACK_AB_MERGE_C R7, RZ, R106, RZ ;  /* 0x0000006aff07723e */ /* 0x002fe200048060ff */
[----:B------:R-:W-:Y:S01]  /*7350*/  @!P4 STG.E.U8 desc[UR18][R10.64], R111 ;  /* 0x0000006f0a00c986 */ /* 0x000fe2000c101112 */
[----:B------:R-:W-:Y:S01]  /*7360*/  F2FP.SATFINITE.E5M2.F32.PACK_AB_MERGE_C R15, RZ, R104, RZ ;  /* 0x00000068ff0f723e */ /* 0x000fe200048060ff */
[-C--:B------:R-:W-:Y:S01]  /*7370*/  FMUL R16, R16, R8.reuse ;  /* 0x0000000810107220 */ /* 0x080fe20000400000 */
[----:B------:R-:W-:Y:S01]  /*7380*/  ISETP.LT.OR P4, PT, R35, 0x9, !P1 ;  /* 0x000000092300780c */ /* 0x000fe20004f81670 */
[-C--:B------:R-:W-:Y:S01]  /*7390*/  FMUL R19, R19, R8.reuse ;  /* 0x0000000813137220 */ /* 0x080fe20000400000 */
[----:B------:R-:W-:Y:S01]  /*73a0*/  F2FP.SATFINITE.E5M2.F32.PACK_AB_MERGE_C R91, RZ, R91, RZ ;  /* 0x0000005bff5b723e */ /* 0x000fe200048060ff */
[----:B------:R0:W-:Y:S01]  /*73b0*/  @!P6 STG.E.U8 desc[UR18][R10.64+0x1], R7 ;  /* 0x000001070a00e986 */ /* 0x0001e2000c101112 */
[C---:B------:R-:W-:Y:S01]  /*73c0*/  ISETP.LT.OR P6, PT, R35.reuse, 0xa, !P1 ;  /* 0x0000000a2300780c */ /* 0x040fe20004fc1670 */
[----:B------:R-:W-:Y:S01]  /*73d0*/  FMUL R18, R18, R8 ;  /* 0x0000000812127220 */ /* 0x000fe20000400000 */
[----:B------:R-:W-:Y:S01]  /*73e0*/  F2FP.SATFINITE.E5M2.F32.PACK_AB_MERGE_C R21, RZ, R21, RZ ;  /* 0x00000015ff15723e */ /* 0x000fe200048060ff */
[----:B------:R1:W-:Y:S01]  /*73f0*/  @!P2 STG.E.U8 desc[UR18][R12.64+0x9], R15 ;  /* 0x0000090f0c00a986 */ /* 0x0003e2000c101112 */
[----:B------:R-:W-:-:S02]  /*7400*/  ISETP.LT.OR P2, PT, R35, 0x12, !P0 ;  /* 0x000000122300780c */ /* 0x000fc40004741670 */
[----:B------:R-:W-:Y:S01]  /*7410*/  F2FP.SATFINITE.E5M2.F32.PACK_AB_MERGE_C R89, RZ, R89, RZ ;  /* 0x00000059ff59723e */ /* 0x000fe200048060ff */
[----:B------:R-:W-:Y:S01]  /*7420*/  @!P5 STG.E.U8 desc[UR18][R12.64+0x8], R107 ;  /* 0x0000086b0c00d986 */ /* 0x000fe2000c101112 */
[C---:B------:R-:W-:Y:S02]  /*7430*/  ISETP.LT.OR P5, PT, R35.reuse, 0x11, !P0 ;  /* 0x000000112300780c */ /* 0x040fe400047a1670 */
[----:B------:R-:W-:Y:S01]  /*7440*/  F2FP.SATFINITE.E5M2.F32.PACK_AB_MERGE_C R23, RZ, R23, RZ ;  /* 0x00000017ff17723e */ /* 0x000fe200048060ff */
[----:B------:R-:W-:Y:S01]  /*7450*/  @!P4 STG.E.U8 desc[UR18][R10.64+0x8], R109 ;  /* 0x0000086d0a00c986 */ /* 0x000fe2000c101112 */
[----:B0-----:R-:W-:Y:S02]  /*7460*/  F2FP.SATFINITE.E5M2.F32.PACK_AB_MERGE_C R7, RZ, R102, RZ ;  /* 0x00000066ff07723e */ /* 0x001fe400048060ff */
[C---:B------:R-:W-:Y:S02]  /*7470*/  ISETP.LT.OR P4, PT, R35.reuse, 0x11, !P1 ;  /* 0x000000112300780c */ /* 0x040fe40004f81670 */
[----:B-1----:R-:W-:Y:S01]  /*7480*/  F2FP.SATFINITE.E5M2.F32.PACK_AB_MERGE_C R15, RZ, R98, RZ ;  /* 0x00000062ff0f723e */ /* 0x002fe200048060ff */
[----:B------:R0:W-:Y:S01]  /*7490*/  @!P6 STG.E.U8 desc[UR18][R10.64+0x9], R7 ;  /* 0x000009070a00e986 */ /* 0x0001e2000c101112 */
[----:B------:R-:W-:-:S02]  /*74a0*/  ISETP.LT.OR P6, PT, R35, 0x12, !P1 ;  /* 0x000000122300780c */ /* 0x000fc40004fc1670 */
[----:B------:R-:W-:Y:S01]  /*74b0*/  F2FP.SATFINITE.E5M2.F32.PACK_AB_MERGE_C R17, RZ, R17, RZ ;  /* 0x00000011ff11723e */ /* 0x000fe200048060ff */
[----:B------:R1:W-:Y:S01]  /*74c0*/  @!P2 STG.E.U8 desc[UR18][R12.64+0x11], R15 ;  /* 0x0000110f0c00a986 */ /* 0x0003e2000c101112 */
[C---:B------:R-:W-:Y:S02]  /*74d0*/  ISETP.LT.OR P2, PT, R35.reuse, 0x1a, !P0 ;  /* 0x0000001a2300780c */ /* 0x040fe40004741670 */
[----:B------:R-:W-:Y:S01]  /*74e0*/  F2FP.SATFINITE.E5M2.F32.PACK_AB_MERGE_C R19, RZ, R19, RZ ;  /* 0x00000013ff13723e */ /* 0x000fe200048060ff */
[----:B------:R-:W-:Y:S01]  /*74f0*/  @!P5 STG.E.U8 desc[UR18][R12.64+0x10], R105 ;  /* 0x000010690c00d986 */ /* 0x000fe2000c101112 */
[C---:B------:R-:W-:Y:S02]  /*7500*/  ISETP.LT.OR P5, PT, R35.reuse, 0x19, !P0 ;  /* 0x000000192300780c */ /* 0x040fe400047a1670 */
[----:B0-----:R-:W-:Y:S01]  /*7510*/  F2FP.SATFINITE.E5M2.F32.PACK_AB_MERGE_C R7, RZ, R100, RZ ;  /* 0x00000064ff07723e */ /* 0x001fe200048060ff */
[----:B------:R-:W-:Y:S01]  /*7520*/  @!P4 STG.E.U8 desc[UR18][R10.64+0x10], R103 ;  /* 0x000010670a00c986 */ /* 0x000fe2000c101112 */
[----:B------:R-:W-:-:S02]  /*7530*/  ISETP.LT.OR P4, PT, R35, 0x19, !P1 ;  /* 0x000000192300780c */ /* 0x000fc40004f81670 */
[----:B-1----:R-:W-:Y:S01]  /*7540*/  F2FP.SATFINITE.E5M2.F32.PACK_AB_MERGE_C R15, RZ, R96, RZ ;  /* 0x00000060ff0f723e */ /* 0x002fe200048060ff */
[----:B------:R0:W-:Y:S01]  /*7550*/  @!P6 STG.E.U8 desc[UR18][R10.64+0x11], R7 ;  /* 0x000011070a00e986 */ /* 0x0001e2000c101112 */
[----:B------:R-:W-:-:S03]  /*7560*/  ISETP.LT.OR P6, PT, R35, 0x1a, !P1 ;  /* 0x0000001a2300780c */ /* 0x000fc60004fc1670 */
[----:B------:R1:W-:Y:S01]  /*7570*/  @!P2 STG.E.U8 desc[UR18][R12.64+0x19], R15 ;  /* 0x0000190f0c00a986 */ /* 0x0003e2000c101112 */
[----:B------:R-:W-:-:S03]  /*7580*/  ISETP.LT.OR P2, PT, R35, 0x22, !P0 ;  /* 0x000000222300780c */ /* 0x000fc60004741670 */
[----:B------:R-:W-:Y:S01]  /*7590*/  @!P5 STG.E.U8 desc[UR18][R12.64+0x18], R101 ;  /* 0x000018650c00d986 */ /* 0x000fe2000c101112 */
[C---:B------:R-:W-:Y:S02]  /*75a0*/  ISETP.LT.OR P5, PT, R35.reuse, 0x21, !P0 ;  /* 0x000000212300780c */ /* 0x040fe400047a1670 */
[----:B0-----:R-:W-:Y:S01]  /*75b0*/  F2FP.SATFINITE.E5M2.F32.PACK_AB_MERGE_C R7, RZ, R94, RZ ;  /* 0x0000005eff07723e */ /* 0x001fe200048060ff */
[----:B------:R-:W-:Y:S01]  /*75c0*/  @!P4 STG.E.U8 desc[UR18][R10.64+0x18], R99 ;  /* 0x000018630a00c986 */ /* 0x000fe2000c101112 */
[C---:B------:R-:W-:Y:S02]  /*75d0*/  ISETP.LT.OR P4, PT, R35.reuse, 0x21, !P1 ;  /* 0x000000212300780c */ /* 0x040fe40004f81670 */
        /* <DEDUP_REMOVED lines=24> */
[C---:B------:R-:W-:Y:S02]  /*7760*/  ISETP.LT.OR P2, PT, R35.reuse, 0x39, !P0 ;  /* 0x000000392300780c */ /* 0x040fe40004741670 */
[C---:B------:R-:W-:Y:S01]  /*7770*/  ISETP.LT.OR P0, PT, R35.reuse, 0x3a, !P0 ;  /* 0x0000003a2300780c */ /* 0x040fe20004701670 */
[----:B------:R2:W-:Y:S01]  /*7780*/  @!P5 STG.E.U8 desc[UR18][R12.64+0x30], R89 ;  /* 0x000030590c00d986 */ /* 0x0005e2000c101112 */
[C---:B------:R-:W-:Y:S02]  /*7790*/  ISETP.LT.OR P5, PT, R35.reuse, 0x39, !P1 ;  /* 0x000000392300780c */ /* 0x040fe40004fa1670 */
[----:B------:R-:W-:Y:S01]  /*77a0*/  ISETP.LT.OR P1, PT, R35, 0x3a, !P1 ;  /* 0x0000003a2300780c */ /* 0x000fe20004f21670 */
[----:B------:R2:W-:Y:S01]  /*77b0*/  @!P4 STG.E.U8 desc[UR18][R10.64+0x30], R23 ;  /* 0x000030170a00c986 */ /* 0x0005e2000c101112 */
[----:B0-----:R-:W-:Y:S02]  /*77c0*/  F2FP.SATFINITE.E5M2.F32.PACK_AB_MERGE_C R7, RZ, R20, RZ ;  /* 0x00000014ff07723e */ /* 0x001fe400048060ff */
[----:B-1----:R-:W-:-:S03]  /*77d0*/  F2FP.SATFINITE.E5M2.F32.PACK_AB_MERGE_C R21, RZ, R18, RZ ;  /* 0x00000012ff15723e */ /* 0x002fc600048060ff */
[----:B------:R2:W-:Y:S04]  /*77e0*/  @!P6 STG.E.U8 desc[UR18][R10.64+0x31], R7 ;  /* 0x000031070a00e986 */ /* 0x0005e8000c101112 */
[----:B------:R2:W-:Y:S04]  /*77f0*/  @!P2 STG.E.U8 desc[UR18][R12.64+0x38], R17 ;  /* 0x000038110c00a986 */ /* 0x0005e8000c101112 */
[----:B------:R2:W-:Y:S04]  /*7800*/  @!P0 STG.E.U8 desc[UR18][R12.64+0x39], R15 ;  /* 0x0000390f0c008986 */ /* 0x0005e8000c101112 */
[----:B------:R2:W-:Y:S04]  /*7810*/  @!P5 STG.E.U8 desc[UR18][R10.64+0x38], R19 ;  /* 0x000038130a00d986 */ /* 0x0005e8000c101112 */
[----:B------:R2:W-:Y:S02]  /*7820*/  @!P1 STG.E.U8 desc[UR18][R10.64+0x39], R21 ;  /* 0x000039150a009986 */ /* 0x0005e4000c101112 */
.L_x_165:
[----:B------:R-:W-:Y:S05]  /*7830*/  BSYNC B0 ;  /* 0x0000000000007941 */ /* 0x000fea0003800000 */
.L_x_35:
[----:B------:R-:W-:Y:S01]  /*7840*/  ULDC UR6, c[0x0][0xc] ;  /* 0x0000030000067ab9 */ /* 0x000fe20000000800 */
[----:B------:R-:W-:Y:S01]  /*7850*/  ULDC UR7, c[0x0][0x10] ;  /* 0x0000040000077ab9 */ /* 0x000fe20000000800 */
[----:B0-2--5:R-:W0:Y:S01]  /*7860*/  LDC R7, c[0x0][0x14] ;  /* 0x00000500ff077b82 */ /* 0x025e220000000800 */
[----:B------:R-:W-:Y:S01]  /*7870*/  UIMAD.WIDE.U32 UR6, UR6, UR7, URZ ;  /* 0x00000007060672a5 */ /* 0x000fe2000f8e003f */
[----:B------:R-:W-:Y:S01]  /*7880*/  PRMT R11, RZ, 0x7610, R11 ;  /* 0x00007610ff0b7816 */ /* 0x000fe2000000000b */
[----:B------:R-:W-:-:S04]  /*7890*/  IMAD.MOV.U32 R10, RZ, RZ, -0x1 ;  /* 0xffffffffff0a7424 */ /* 0x000fc800078e00ff */
[----:B0-----:R-:W-:-:S04]  /*78a0*/  IMAD.WIDE.U32 R2, R7, UR6, R2 ;  /* 0x0000000607027c25 */ /* 0x001fc8000f8e0002 */
[----:B------:R-:W-:Y:S01]  /*78b0*/  IMAD R7, R7, UR7, RZ ;  /* 0x0000000707077c24 */ /* 0x000fe2000f8e02ff */
[----:B------:R-:W-:Y:S02]  /*78c0*/  ULDC.64 UR6, c[0x0][0x650] ;  /* 0x0001940000067ab9 */ /* 0x000fe40000000a00 */
[----:B------:R-:W-:Y:S01]  /*78d0*/  ISETP.GE.U32.AND P0, PT, R2, UR6, PT ;  /* 0x0000000602007c0c */ /* 0x000fe2000bf06070 */
[----:B------:R-:W-:Y:S02]  /*78e0*/  IMAD.IADD R3, R3, 0x1, R7 ;  /* 0x0000000103037824 */ /* 0x000fe400078e0207 */
[----:B------:R-:W-:-:S03]  /*78f0*/  IMAD.MOV.U32 R7, RZ, RZ, -0x1 ;  /* 0xffffffffff077424 */ /* 0x000fc600078e00ff */
[----:B------:R-:W-:-:S13]  /*7900*/  ISETP.GE.U32.AND.EX P0, PT, R3, UR7, PT, P0 ;  /* 0x0000000703007c0c */ /* 0x000fda000bf06100 */
[----:B------:R-:W-:Y:S05]  /*7910*/  @P0 BRA `(.L_x_166) ;  /* 0x0000000400600947 */ /* 0x000fea0003800000 */
[----:B------:R-:W0:Y:S01]  /*7920*/  S2R R22, SR_CTAID.X ;  /* 0x0000000000167919 */ /* 0x000e220000002500 */
[----:B------:R-:W2:Y:S01]  /*7930*/  LDC.64 R16, c[0x0][0x628] ;  /* 0x00018a00ff107b82 */ /* 0x000ea20000000a00 */
[----:B------:R-:W-:Y:S01]  /*7940*/  ULDC UR6, c[0x0][0x150] ;  /* 0x0000540000067ab9 */ /* 0x000fe20000000800 */
[----:B---34-:R-:W-:Y:S01]  /*7950*/  IMAD.MOV.U32 R14, RZ, RZ, R2 ;  /* 0x000000ffff0e7224 */ /* 0x018fe200078e0002 */
[----:B-1----:R-:W1:Y:S01]  /*7960*/  S2R R24, SR_CTAID.Y ;  /* 0x0000000000187919 */ /* 0x002e620000002600 */
[----:B------:R-:W-:-:S04]  /*7970*/  IMAD.MOV.U32 R15, RZ, RZ, R3 ;  /* 0x000000ffff0f7224 */ /* 0x000fc800078e0003 */
[----:B------:R-:W3:Y:S08]  /*7980*/  LDC R25, c[0x0][0x144] ;  /* 0x00005100ff197b82 */ /* 0x000ef00000000800 */
[----:B------:R-:W4:Y:S08]  /*7990*/  LDC R18, c[0x0][0x630] ;  /* 0x00018c00ff127b82 */ /* 0x000f300000000800 */
[----:B------:R-:W1:Y:S01]  /*79a0*/  LDC.64 R20, c[0x0][0x620] ;  /* 0x00018800ff147b82 */ /* 0x000e620000000a00 */
[----:B--2---:R-:W-:-:S04]  /*79b0*/  ISETP.NE.U32.AND P0, PT, R16, RZ, PT ;  /* 0x000000ff1000720c */ /* 0x004fc80003f05070 */
[----:B------:R-:W-:Y:S02]  /*79c0*/  ISETP.NE.AND.EX P0, PT, R17, RZ, PT, P0 ;  /* 0x000000ff1100720c */ /* 0x000fe40003f05300 */
[----:B0-----:R-:W-:-:S05]  /*79d0*/  I2FP.F32.U32 R7, R22 ;  /* 0x0000001600077245 */ /* 0x001fca0000201000 */
[----:B------:R-:W-:-:S04]  /*79e0*/  FMUL R7, R7, UR6 ;  /* 0x0000000607077c20 */ /* 0x000fc80008400000 */
[----:B------:R0:W2:Y:S02]  /*79f0*/  F2I.U32.TRUNC.NTZ R23, R7 ;  /* 0x0000000700177305 */ /* 0x0000a4000020f000 */
[----:B---34-:R-:W-:Y:S05]  /*7a00*/  @!P0 BRA `(.L_x_167) ;  /* 0x0000000000288947 */ /* 0x018fea0003800000 */
[----:B0-----:R-:W0:Y:S02]  /*7a10*/  LDC R7, c[0x0][0x634] ;  /* 0x00018d00ff077b82 */ /* 0x001e240000000800 */
        /* <DEDUP_REMOVED lines=9> */
.L_x_167:
[-CC-:B------:R-:W-:Y:S01]  /*7ab0*/  SHF.R.U64 R19, R14, R18.reuse, R15.reuse ;  /* 0x000000120e137219 */ /* 0x180fe2000000120f */
[----:B------:R-:W3:Y:S01]  /*7ac0*/  LDC.64 R30, c[0x0][0x640] ;  /* 0x00019000ff1e7b82 */ /* 0x000ee20000000a00 */
[----:B0-----:R-:W-:Y:S01]  /*7ad0*/  SHF.R.U32.HI R7, RZ, R18, R15 ;  /* 0x00000012ff077219 */ /* 0x001fe2000001160f */
[----:B--2---:R-:W-:Y:S01]  /*7ae0*/  IMAD.MOV R23, RZ, RZ, -R23 ;  /* 0x000000ffff177224 */ /* 0x004fe200078e0a17 */
[----:B------:R-:W-:Y:S01]  /*7af0*/  IADD3 R13, P0, RZ, -R19, RZ ;  /* 0x80000013ff0d7210 */ /* 0x000fe20007f1e0ff */
[----:B------:R-:W-:Y:S02]  /*7b00*/  ULDC UR6, c[0x0][0x154] ;  /* 0x0000550000067ab9 */ /* 0x000fe40000000800 */
[----:B------:R-:W-:Y:S02]  /*7b10*/  IMAD R25, R25, R23, R22 ;  /* 0x0000001719197224 */ /* 0x000fe400078e0216 */
[----:B------:R-:W0:Y:S01]  /*7b20*/  LDC R14, c[0x0][0x618] ;  /* 0x00018600ff0e7b82 */ /* 0x000e220000000800 */
[----:B------:R-:W-:-:S02]  /*7b30*/  IMAD.X R7, RZ, RZ, ~R7, P0 ;  /* 0x000000ffff077224 */ /* 0x000fc400000e0e07 */
[----:B-1----:R-:W-:-:S04]  /*7b40*/  IMAD.WIDE.U32 R10, R13, R20, R2 ;  /* 0x000000140d0a7225 */ /* 0x002fc800078e0002 */
[----:B------:R-:W-:Y:S01]  /*7b50*/  IMAD R12, R7, R20, RZ ;  /* 0x00000014070c7224 */ /* 0x000fe200078e02ff */
[----:B------:R-:W1:Y:S03]  /*7b60*/  LDC R26, c[0x0][0x608] ;  /* 0x00018200ff1a7b82 */ /* 0x000e660000000800 */
[----:B------:R-:W-:Y:S02]  /*7b70*/  IMAD R7, R13, R21, R12 ;  /* 0x000000150d077224 */ /* 0x000fe400078e020c */
[----:B------:R-:W-:Y:S02]  /*7b80*/  IMAD.MOV.U32 R13, RZ, RZ, 0x1 ;  /* 0x00000001ff0d7424 */ /* 0x000fe400078e00ff */
[----:B------:R-:W-:Y:S01]  /*7b90*/  IMAD.IADD R7, R11, 0x1, R7 ;  /* 0x000000010b077824 */ /* 0x000fe200078e0207 */
[----:B------:R-:W2:Y:S01]  /*7ba0*/  LDC R28, c[0x0][0x658] ;  /* 0x00019600ff1c7b82 */ /* 0x000ea20000000800 */
[----:B------:R-:W-:-:S02]  /*7bb0*/  I2FP.F32.U32 R11, R24 ;  /* 0x00000018000b7245 */ /* 0x000fc40000201000 */
[----:B---3--:R-:W-:-:S03]  /*7bc0*/  ISETP.NE.U32.AND P0, PT, R30, RZ, PT ;  /* 0x000000ff1e00720c */ /* 0x008fc60003f05070 */
[----:B------:R-:W-:Y:S01]  /*7bd0*/  FMUL R12, R11, UR6 ;  /* 0x000000060b0c7c20 */ /* 0x000fe20008400000 */
[----:B------:R-:W-:Y:S01]  /*7be0*/  ISETP.NE.AND.EX P0, PT, R31, RZ, PT, P0 ;  /* 0x000000ff1f00720c */ /* 0x000fe20003f05300 */
[----:B------:R-:W3:Y:S01]  /*7bf0*/  LDC R23, c[0x0][0x148] ;  /* 0x00005200ff177b82 */ /* 0x000ee20000000800 */
[-CC-:B0-----:R-:W-:Y:S01]  /*7c00*/  SHF.R.U64 R18, R10, R14.reuse, R7.reuse ;  /* 0x0000000e0a127219 */ /* 0x181fe20000001207 */
[----:B------:R0:W4:Y:S01]  /*7c10*/  F2I.U32.TRUNC.NTZ R20, R12 ;  /* 0x0000000c00147305 */ /* 0x000122000020f000 */
[----:B------:R-:W-:Y:S01]  /*7c20*/  SHF.R.U32.HI R7, RZ, R14, R7 ;  /* 0x0000000eff077219 */ /* 0x000fe20000011607 */
[----:B------:R-:W-:-:S04]  /*7c30*/  IMAD.MOV.U32 R11, RZ, RZ, -0x1 ;  /* 0xffffffffff0b7424 */ /* 0x000fc800078e00ff */
[----:B------:R-:W0:Y:S01]  /*7c40*/  LDC R22, c[0x0][0x600] ;  /* 0x00018000ff167b82 */ /* 0x000e220000000800 */
[-CC-:B-1----:R-:W-:Y:S02]  /*7c50*/  SHF.R.U64 R16, R18, R26.reuse, R7.reuse ;  /* 0x0000001a12107219 */ /* 0x182fe40000001207 */
[----:B------:R-:W-:-:S05]  /*7c60*/  SHF.R.U32.HI R7, RZ, R26, R7 ;  /* 0x0000001aff077219 */ /* 0x000fca0000011607 */
[----:B------:R-:W1:Y:S01]  /*7c70*/  LDC R29, c[0x0][0x648] ;  /* 0x00019200ff1d7b82 */ /* 0x000e620000000800 */
[-C--:B--2---:R-:W-:Y:S02]  /*7c80*/  SHF.L.U32 R10, R11, R28.reuse, RZ ;  /* 0x0000001c0b0a7219 */ /* 0x084fe400000006ff */
[-CC-:B------:R-:W-:Y:S02]  /*7c90*/  SHF.R.U64 R21, R16, R28.reuse, R7.reuse ;  /* 0x0000001c10157219 */ /* 0x180fe40000001207 */
[----:B------:R-:W-:Y:S02]  /*7ca0*/  SHF.R.U32.HI R11, RZ, R28, R7 ;  /* 0x0000001cff0b7219 */ /* 0x000fe40000011607 */
[----:B------:R-:W-:Y:S01]  /*7cb0*/  LOP3.LUT R27, RZ, R10, RZ, 0x33, !PT ;  /* 0x0000000aff1b7212 */ /* 0x000fe200078e33ff */
[----:B------:R-:W2:Y:S01]  /*7cc0*/  LDC R32, c[0x0][0x638] ;  /* 0x00018e00ff207b82 */ /* 0x000ea20000000800 */
[----:B------:R-:W-:Y:S01]  /*7cd0*/  SHF.L.U32 R28, R13, R28, RZ ;  /* 0x0000001c0d1c7219 */ /* 0x000fe200000006ff */
[----:B------:R-:W-:-:S06]  /*7ce0*/  IMAD.MOV.U32 R10, RZ, RZ, R21 ;  /* 0x000000ffff0a7224 */ /* 0x000fcc00078e0015 */
[----:B------:R-:W0:Y:S01]  /*7cf0*/  LDC R33, c[0x0][0x610] ;  /* 0x00018400ff217b82 */ /* 0x000e220000000800 */
[----:B----4-:R-:W-:Y:S05]  /*7d00*/  @!P0 BRA `(.L_x_168) ;  /* 0x0000000000288947 */ /* 0x010fea0003800000 */
[----:B------:R-:W4:Y:S02]  /*7d10*/  LDC R10, c[0x0][0x64c] ;  /* 0x00019300ff0a7b82 */ /* 0x000f240000000800 */
[----:B----4-:R-:W-:-:S05]  /*7d20*/  IADD3 R7, P0, R21, R10, RZ ;  /* 0x0000000a15077210 */ /* 0x010fca0007f1e0ff */
[----:B------:R-:W-:-:S04]  /*7d30*/  IMAD.X R17, RZ, RZ, R11, P0 ;  /* 0x000000ffff117224 */ /* 0x000fc800000e060b */
[----:B------:R-:W-:-:S04]  /*7d40*/  IMAD.WIDE.U32 R10, R17, R30, RZ ;  /* 0x0000001e110a7225 */ /* 0x000fc800078e00ff */
[----:B0-----:R-:W-:-:S04]  /*7d50*/  IMAD.WIDE.U32 R12, P0, R7, R31, R10 ;  /* 0x0000001f070c7225 */ /* 0x001fc8000780000a */
[----:B------:R-:W-:-:S04]  /*7d60*/  IMAD.WIDE.U32 R10, R7, R30, RZ ;  /* 0x0000001e070a7225 */ /* 0x000fc800078e00ff */
[----:B------:R-:W-:Y:S01]  /*7d70*/  IMAD.X R15, RZ, RZ, RZ, P0 ;  /* 0x000000ffff0f7224 */ /* 0x000fe200000e06ff */
[----:B------:R-:W-:Y:S01]  /*7d80*/  IADD3 RZ, P0, R11, R12, RZ ;  /* 0x0000000c0bff7210 */ /* 0x000fe20007f1e0ff */
[----:B------:R-:W-:-:S04]  /*7d90*/  IMAD.MOV.U32 R14, RZ, RZ, R13 ;  /* 0x000000ffff0e7224 */ /* 0x000fc800078e000d */
[----:B------:R-:W-:-:S08]  /*7da0*/  IMAD.WIDE.U32.X R10, R17, R31, R14, P0 ;  /* 0x0000001f110a7225 */ /* 0x000fd000000e040e */
.L_x_168:
[----:B-1----:R-:W-:Y:S01]  /*7db0*/  SHF.R.U64 R7, R10, R29, R11 ;  /* 0x0000001d0a077219 */ /* 0x002fe2000000120b */
[----:B0-----:R-:W-:Y:S01]  /*7dc0*/  VIADD R11, R22, 0xffffffff ;  /* 0xffffffff160b7836 */ /* 0x001fe20000000000 */
[----:B------:R-:W-:Y:S01]  /*7dd0*/  LOP3.LUT R34, R16, R27, RZ, 0xc0, !PT ;  /* 0x0000001b10227212 */ /* 0x000fe200078ec0ff */
[----:B------:R-:W-:Y:S02]  /*7de0*/  IMAD.MOV R20, RZ, RZ, -R20 ;  /* 0x000000ffff147224 */ /* 0x000fe400078e0a14 */
[----:B------:R-:W-:Y:S01]  /*7df0*/  IMAD.MOV R10, RZ, RZ, -R7 ;  /* 0x000000ffff0a7224 */ /* 0x000fe200078e0a07 */
[----:B------:R-:W-:Y:S01]  /*7e00*/  LOP3.LUT R18, R18, R11, RZ, 0xc0, !PT ;  /* 0x0000000b12127212 */ /* 0x000fe200078ec0ff */
[----:B------:R-:W-:Y:S02]  /*7e10*/  IMAD R34, R28, R7, R34 ;  /* 0x000000071c227224 */ /* 0x000fe400078e0222 */
[----:B---3--:R-:W-:Y:S02]  /*7e20*/  @P3 IMAD R25, R23, R20, R24 ;  /* 0x0000001417193224 */ /* 0x008fe400078e0218 */
[----:B--2---:R-:W-:-:S02]  /*7e30*/  IMAD R7, R10, R32, R21 ;  /* 0x000000200a077224 */ /* 0x004fc400078e0215 */
[----:B------:R-:W-:Y:S02]  /*7e40*/  IMAD R34, R34, R33, R25 ;  /* 0x0000002122227224 */ /* 0x000fe400078e0219 */
[----:B------:R-:W-:Y:S02]  /*7e50*/  IMAD R7, R7, R22, R18 ;  /* 0x0000001607077224 */ /* 0x000fe400078e0212 */
[----:B------:R-:W-:-:S03]  /*7e60*/  IMAD.MOV.U32 R11, RZ, RZ, 0x1 ;  /* 0x00000001ff0b7424 */ /* 0x000fc600078e00ff */
[----:B------:R-:W-:Y:S02]  /*7e70*/  SEL R10, R7, R34, !P3 ;  /* 0x00000022070a7207 */ /* 0x000fe40005800000 */
[----:B------:R-:W-:Y:S01]  /*7e80*/  SEL R34, R34, R7, !P3 ;  /* 0x0000000722227207 */ /* 0x000fe20005800000 */
[----:B------:R-:W-:-:S07]  /*7e90*/  IMAD.MOV.U32 R7, RZ, RZ, R19 ;  /* 0x000000ffff077224 */ /* 0x000fce00078e0013 */
.L_x_166:
[----:B------:R-:W-:Y:S01]  /*7ea0*/  UIADD3 UR5, UR9, UR5, URZ ;  /* 0x0000000509057290 */ /* 0x000fe2000fffe03f */
[----:B------:R-:W-:Y:S01]  /*7eb0*/  LOP3.LUT P0, RZ, R11, 0xff, RZ, 0xc0, !PT ;  /* 0x000000ff0bff7812 */ /* 0x000fe2000780c0ff */
[----:B------:R-:W-:Y:S02]  /*7ec0*/  IMAD.MOV.U32 R11, RZ, RZ, R34 ;  /* 0x000000ffff0b7224 */ /* 0x000fe400078e0022 */
[----:B------:R-:W-:Y:S02]  /*7ed0*/  USHF.R.U32.HI UR6, URZ, 0x2, UR5 ;  /* 0x000000023f067899 */ /* 0x000fe40008011605 */
[----:B------:R-:W-:Y:S02]  /*7ee0*/  UISETP.GT.U32.AND UP1, UPT, UR5, 0x3, UPT ;  /* 0x000000030500788c */ /* 0x000fe4000bf24070 */
[----:B------:R-:W-:Y:S02]  /*7ef0*/  ULOP3.LUT UR6, UR6, 0x1, URZ, 0xc0, !UPT ;  /* 0x0000000106067892 */ /* 0x000fe4000f8ec03f */
[----:B------:R-:W-:-:S02]  /*7f00*/  UISETP.LT.U32.AND UP1, UPT, UR9, 0x4, UP1 ;  /* 0x000000040900788c */ /* 0x000fc40008f21070 */
[----:B------:R-:W-:Y:S02]  /*7f10*/  UISETP.NE.U32.AND UP0, UPT, UR6, 0x1, UPT ;  /* 0x000000010600788c */ /* 0x000fe4000bf05070 */
[----:B------:R-:W-:Y:S02]  /*7f20*/  USEL UR7, URZ, 0x1, !UP1 ;  /* 0x000000013f077887 */ /* 0x000fe4000c800000 */
[----:B------:R-:W-:Y:S02]  /*7f30*/  UISETP.GT.U32.AND UP0, UPT, UR9, 0x3, !UP0 ;  /* 0x000000030900788c */ /* 0x000fe4000c704070 */
[----:B------:R-:W-:Y:S02]  /*7f40*/  ULOP3.LUT UR5, UR5, 0x3, URZ, 0xc0, !UPT ;  /* 0x0000000305057892 */ /* 0x000fe4000f8ec03f */
[----:B------:R-:W-:-:S04]  /*7f50*/  USEL UR6, URZ, 0x1, !UP0 ;  /* 0x000000013f067887 */ /* 0x000fc8000c000000 */
[----:B------:R-:W-:Y:S01]  /*7f60*/  ULOP3.LUT UR4, UR6, UR4, UR7, 0x96, !UPT ;  /* 0x0000000406047292 */ /* 0x000fe2000f8e9607 */
[----:B------:R-:W-:Y:S11]  /*7f70*/  @P0 BRA `(.L_x_169) ;  /* 0xffffff9000940947 */ /* 0x000ff6000383ffff */
[----:B------:R-:W-:Y:S05]  /*7f80*/  EXIT ;  /* 0x000000000000794d */ /* 0x000fea0003800000 */
.L_x_7:
[----:B0-----:R-:W-:Y:S01]  /*7f90*/  ULDC.64 UR4, c[0x0][0x650] ;  /* 0x0001940000047ab9 */ /* 0x001fe20000000a00 */
        /* <DEDUP_REMOVED lines=25> */
.L_x_171:
[----:B------:R-:W0:Y:S01]  /*8130*/  LDC.64 R28, c[0x0][0x640] ;  /* 0x00019000ff1c7b82 */ /* 0x000e220000000a00 */
[-CC-:B------:R-:W-:Y:S01]  /*8140*/  SHF.R.U64 R21, R16, R6.reuse, R17.reuse ;  /* 0x0000000610157219 */ /* 0x180fe20000001211 */
[----:B------:R-:W-:Y:S01]  /*8150*/  IMAD.MOV.U32 R31, RZ, RZ, 0x1 ;  /* 0x00000001ff1f7424 */ /* 0x000fe200078e00ff */
[----:B------:R-:W-:Y:S02]  /*8160*/  SHF.R.U32.HI R5, RZ, R6, R17 ;  /* 0x00000006ff057219 */ /* 0x000fe40000011611 */
        /* <DEDUP_REMOVED lines=9> */
[----:B0-----:R-:W-:Y:S01]  /*8200*/  ISETP.NE.U32.AND P0, PT, R28, RZ, PT ;  /* 0x000000ff1c00720c */ /* 0x001fe20003f05070 */
[----:B------:R-:W-:-:S03]  /*8210*/  IMAD.MOV.U32 R11, RZ, RZ, -0x1 ;  /* 0xffffffffff0b7424 */ /* 0x000fc600078e00ff */
[----:B------:R-:W-:Y:S02]  /*8220*/  ISETP.NE.AND.EX P0, PT, R29, RZ, PT, P0 ;  /* 0x000000ff1d00720c */ /* 0x000fe40003f05300 */
[----:B------:R-:W0:Y:S01]  /*8230*/  LDC R24, c[0x0][0x600] ;  /* 0x00018000ff187b82 */ /* 0x000e220000000800 */
[-CC-:B-1----:R-:W-:Y:S02]  /*8240*/  SHF.R.U64 R18, R10, R14.reuse, R5.reuse ;  /* 0x0000000e0a127219 */ /* 0x182fe40000001205 */
[----:B------:R-:W-:-:S05]  /*8250*/  SHF.R.U32.HI R5, RZ, R14, R5 ;  /* 0x0000000eff057219 */ /* 0x000fca0000011605 */
        /* <DEDUP_REMOVED lines=21> */
.L_x_172:
[----:B-1----:R-:W-:Y:S01]  /*83b0*/  SHF.R.U64 R6, R10, R25, R11 ;  /* 0x000000190a067219 */ /* 0x002fe2000000120b */
[----:B0-----:R-:W-:Y:S01]  /*83c0*/  VIADD R11, R24, 0xffffffff ;  /* 0xffffffff180b7836 */ /* 0x001fe20000000000 */
[----:B------:R-:W-:Y:S01]  /*83d0*/  SHF.L.U32 R9, R31, R26, RZ ;  /* 0x0000001a1f097219 */ /* 0x000fe200000006ff */
[----:B------:R-:W-:Y:S01]  /*83e0*/  @P3 IMAD R12, R13, R20, R8 ;  /* 0x000000140d0c3224 */ /* 0x000fe200078e0208 */
[----:B------:R-:W-:Y:S01]  /*83f0*/  LOP3.LUT R5, R22, R33, RZ, 0xc0, !PT ;  /* 0x0000002116057212 */ /* 0x000fe200078ec0ff */
[----:B------:R-:W-:Y:S01]  /*8400*/  IMAD.MOV R10, RZ, RZ, -R6 ;  /* 0x000000ffff0a7224 */ /* 0x000fe200078e0a06 */
[----:B------:R-:W-:Y:S01]  /*8410*/  LOP3.LUT R18, R18, R11, RZ, 0xc0, !PT ;  /* 0x0000000b12127212 */ /* 0x000fe200078ec0ff */
[----:B------:R-:W-:Y:S02]  /*8420*/  IMAD.MOV.U32 R16, RZ, RZ, R21 ;  /* 0x000000ffff107224 */ /* 0x000fe400078e0015 */
[----:B------:R-:W-:Y:S02]  /*8430*/  IMAD R9, R9, R6, R5 ;  /* 0x0000000609097224 */ /* 0x000fe400078e0205 */
[----:B--2---:R-:W-:-:S02]  /*8440*/  IMAD R5, R10, R27, R23 ;  /* 0x0000001b0a057224 */ /* 0x004fc400078e0217 */
[----:B---3--:R-:W-:Y:S02]  /*8450*/  IMAD R12, R9, R30, R12 ;  /* 0x0000001e090c7224 */ /* 0x008fe400078e020c */
[----:B------:R-:W-:Y:S02]  /*8460*/  IMAD.MOV.U32 R6, RZ, RZ, 0x1 ;  /* 0x00000001ff067424 */ /* 0x000fe400078e00ff */
[----:B------:R-:W-:-:S03]  /*8470*/  IMAD R9, R5, R24, R18 ;  /* 0x0000001805097224 */ /* 0x000fc600078e0212 */
[----:B------:R-:W-:Y:S02]  /*8480*/  PRMT R5, R6, 0x7610, R5 ;  /* 0x0000761006057816 */ /* 0x000fe40000000005 */
[----:B------:R-:W-:Y:S02]  /*8490*/  SEL R6, R9, R12, !P3 ;  /* 0x0000000c09067207 */ /* 0x000fe40005800000 */
[----:B------:R-:W-:-:S07]  /*84a0*/  SEL R18, R12, R9, !P3 ;  /* 0x000000090c127207 */ /* 0x000fce0005800000 */
.L_x_170:
[----:B------:R-:W-:-:S08]  /*84b0*/  NOP ;  /* 0x0000000000007918 */ /* 0x000fd00000000000 */
[----:B------:R-:W0:-:S00]  /*84c0*/  USETMAXREG.DEALLOC.CTAPOOL 0x28 ;  /* 0x00000028000079c8 */ /* 0x000e0000080e0500 */
[----:B0-----:R-:W-:-:S13]  /*84d0*/  ISETP.NE.AND P0, PT, R7, RZ, PT ;  /* 0x000000ff0700720c */ /* 0x001fda0003f05270 */
[----:B------:R-:W-:Y:S05]  /*84e0*/  @P0 EXIT ;  /* 0x000000000000094d */ /* 0x000fea0003800000 */
[----:B------:R-:W-:Y:S01]  /*84f0*/  LOP3.LUT P0, RZ, R5, 0xff, RZ, 0xc0, !PT ;  /* 0x000000ff05ff7812 */ /* 0x000fe2000780c0ff */
[----:B------:R-:W-:Y:S02]  /*8500*/  IMAD.MOV.U32 R15, RZ, RZ, 0x1 ;  /* 0x00000001ff0f7424 */ /* 0x000fe400078e00ff */
[----:B------:R-:W-:-:S10]  /*8510*/  IMAD.MOV.U32 R14, RZ, RZ, RZ ;  /* 0x000000ffff0e7224 */ /* 0x000fd400078e00ff */
[----:B------:R-:W-:Y:S05]  /*8520*/  @!P0 BRA `(.L_x_173) ;  /* 0x0000000c00408947 */ /* 0x000fea0003800000 */
[----:B------:R-:W0:Y:S01]  /*8530*/  LDC R5, c[0x0][0x28c] ;  /* 0x0000a300ff057b82 */ /* 0x000e220000000800 */
[----:B------:R-:W1:Y:S01]  /*8540*/  S2R R10, SR_CgaCtaId ;  /* 0x00000000000a7919 */ /* 0x000e620000008800 */
[----:B------:R-:W-:Y:S01]  /*8550*/  ULDC UR5, c[0x0][0x658] ;  /* 0x0001960000057ab9 */ /* 0x000fe20000000800 */
[----:B------:R-:W-:Y:S01]  /*8560*/  UMOV UR7, 0xffffffff ;  /* 0xffffffff00077882 */ /* 0x000fe20000000000 */
[----:B------:R-:W-:Y:S01]  /*8570*/  ULDC UR6, c[0x0][0xc] ;  /* 0x0000030000067ab9 */ /* 0x000fe20000000800 */
[----:B------:R-:W-:Y:S01]  /*8580*/  USHF.L.U32 UR8, UR7, UR5, URZ ;  /* 0x0000000507087299 */ /* 0x000fe2000800063f */
[----:B------:R-:W-:Y:S01]  /*8590*/  BSSY B0, `(.L_x_173) ;  /* 0x00000c9000007945 */ /* 0x000fe20003800000 */
[----:B------:R-:W-:Y:S01]  /*85a0*/  UMOV UR9, 0x1 ;  /* 0x0000000100097882 */ /* 0x000fe20000000000 */
[----:B------:R-:W-:Y:S01]  /*85b0*/  ULDC UR7, c[0x0][0x10] ;  /* 0x0000040000077ab9 */ /* 0x000fe20000000800 */
[----:B------:R-:W-:Y:S01]  /*85c0*/  USHF.L.U32 UR18, UR9, UR5, URZ ;  /* 0x0000000509127299 */ /* 0x000fe2000800063f */
[----:B------:R-:W-:Y:S01]  /*85d0*/  IMAD.MOV.U32 R12, RZ, RZ, 0x1 ;  /* 0x00000001ff0c7424 */ /* 0x000fe200078e00ff */
[----:B------:R-:W-:Y:S01]  /*85e0*/  UIMAD.WIDE.U32 UR6, UR6, UR7, URZ ;  /* 0x00000007060672a5 */ /* 0x000fe2000f8e003f */
[----:B------:R-:W-:Y:S01]  /*85f0*/  LOP3.LUT R17, R4, 0x2, RZ, 0xfc, !PT ;  /* 0x0000000204117812 */ /* 0x000fe200078efcff */
[----:B------:R-:W-:Y:S01]  /*8600*/  ULDC UR5, c[0x0][0x14] ;  /* 0x0000050000057ab9 */ /* 0x000fe20000000800 */
[----:B------:R-:W-:Y:S01]  /*8610*/  IMAD.MOV.U32 R15, RZ, RZ, 0x1 ;  /* 0x00000001ff0f7424 */ /* 0x000fe200078e00ff */
[----:B------:R-:W-:Y:S01]  /*8620*/  UIMAD.WIDE.U32 UR20, UR6, UR5, URZ ;  /* 0x00000005061472a5 */ /* 0x000fe2000f8e003f */
[----:B------:R-:W-:Y:S01]  /*8630*/  IMAD.MOV.U32 R14, RZ, RZ, RZ ;  /* 0x000000ffff0e7224 */ /* 0x000fe200078e00ff */
[----:B------:R-:W-:Y:S01]  /*8640*/  UIMAD UR13, UR7, UR5, URZ ;  /* 0x00000005070d72a4 */ /* 0x000fe2000f8e023f */
[----:B------:R-:W-:Y:S01]  /*8650*/  ULDC UR4, c[0x0][0x600] ;  /* 0x0001800000047ab9 */ /* 0x000fe20000000800 */
[----:B------:R-:W-:-:S02]  /*8660*/  ULOP3.LUT UR17, URZ, UR8, URZ, 0x33, !UPT ;  /* 0x000000083f117292 */ /* 0x000fc4000f8e333f */
[----:B------:R-:W-:Y:S01]  /*8670*/  UIADD3 UR4, UR4, -0x1, URZ ;  /* 0xffffffff04047890 */ /* 0x000fe2000fffe03f */
[----:B0-----:R-:W-:Y:S01]  /*8680*/  VIADD R5, R5, 0x1f ;  /* 0x0000001f05057836 */ /* 0x001fe20000000000 */
[----:B------:R-:W-:Y:S01]  /*8690*/  UIADD3 UR13, UR21, UR13, URZ ;  /* 0x0000000d150d7290 */ /* 0x000fe2000fffe03f */
[----:B------:R-:W-:-:S03]  /*86a0*/  ULDC.64 UR22, c[0x0][0x198] ;  /* 0x0000660000167ab9 */ /* 0x000fc60000000a00 */
[----:B------:R-:W-:-:S04]  /*86b0*/  SHF.R.S32.HI R8, RZ, 0x1f, R5 ;  /* 0x0000001fff087819 */ /* 0x000fc80000011405 */
[----:B------:R-:W-:Y:S01]  /*86c0*/  LEA.HI R8, R8, R5, RZ, 0x5 ;  /* 0x0000000508087211 */ /* 0x000fe200078f28ff */
[C---:B-1----:R-:W-:Y:S02]  /*86d0*/  IMAD.SHL.U32 R11, R10.reuse, 0x20, RZ ;  /* 0x000000200a0b7824 */ /* 0x042fe400078e00ff */
[----:B------:R-:W-:Y:S01]  /*86e0*/  IMAD.SHL.U32 R10, R10, 0x400, RZ ;  /* 0x000004000a0a7824 */ /* 0x000fe200078e00ff */
[----:B------:R-:W-:Y:S02]  /*86f0*/  SHF.R.S32.HI R13, RZ, 0x5, R8 ;  /* 0x00000005ff0d7819 */ /* 0x000fe40000011408 */
[----:B------:R-:W-:Y:S02]  /*8700*/  LOP3.LUT R11, R11, 0x20, RZ, 0xc0, !PT ;  /* 0x000000200b0b7812 */ /* 0x000fe400078ec0ff */
[----:B------:R-:W-:Y:S01]  /*8710*/  LOP3.LUT R10, R10, 0x400, RZ, 0xc0, !PT ;  /* 0x000004000a0a7812 */ /* 0x000fe200078ec0ff */
[----:B------:R-:W-:-:S07]  /*8720*/  VIADD R5, R13, 0x1 ;  /* 0x000000010d057836 */ /* 0x000fce0000000000 */
.L_x_184:
[----:B------:R-:W-:-:S03]  /*8730*/  UMOV UR5, 0xffffffff ;  /* 0xffffffff00057882 */ /* 0x000fc60000000000 */
[----:B------:R-:W-:Y:S05]  /*8740*/  BRA.DIV UR5, `(.L_x_174) ;  /* 0x0000000e05a87947 */ /* 0x000fea000b800000 */
[----:B------:R-:W-:-:S13]  /*8750*/  ELECT P0, URZ, PT ;  /* 0x00000000003f782f */ /* 0x000fda0003800000 */
.L_x_195:
[----:B------:R-:W0:Y:S01]  /*8760*/  LDC R7, c[0x0][0x28c] ;  /* 0x0000a300ff077b82 */ /* 0x000e220000000800 */
[----:B------:R-:W-:Y:S01]  /*8770*/  BSSY B1, `(.L_x_175) ;  /* 0x0000038000017945 */ /* 0x000fe20003800000 */
[----:B0-----:R-:W-:-:S13]  /*8780*/  ISETP.LT.OR P0, PT, R7, 0x1, !P0 ;  /* 0x000000010700780c */ /* 0x001fda0004701670 */
[----:B------:R-:W-:Y:S05]  /*8790*/  @P0 BRA `(.L_x_176) ;  /* 0x0000000000d40947 */ /* 0x000fea0003800000 */
[----:B------:R-:W-:Y:S02]  /*87a0*/  IMAD R19, R6, 0x40, R11 ;  /* 0x0000004006137824 */ /* 0x000fe400078e020b */
[----:B------:R-:W-:Y:S02]  /*87b0*/  IMAD.SHL.U32 R20, R18, 0x100, RZ ;  /* 0x0000010012147824 */ /* 0x000fe400078e00ff */
[----:B------:R-:W-:Y:S02]  /*87c0*/  IMAD.MOV.U32 R23, RZ, RZ, RZ ;  /* 0x000000ffff177224 */ /* 0x000fe400078e00ff */
[----:B------:R-:W-:Y:S02]  /*87d0*/  IMAD.MOV.U32 R6, RZ, RZ, R5 ;  /* 0x000000ffff067224 */ /* 0x000fe400078e0005 */
[----:B------:R-:W-:Y:S02]  /*87e0*/  IMAD.MOV.U32 R7, RZ, RZ, R15 ;  /* 0x000000ffff077224 */ /* 0x000fe400078e000f */
[----:B------:R-:W-:-:S07]  /*87f0*/  IMAD.MOV.U32 R9, RZ, RZ, R14 ;  /* 0x000000ffff097224 */ /* 0x000fce00078e000e */
.L_x_179:
[----:B------:R-:W0:Y:S01]  /*8800*/  S2R R21, SR_CgaCtaId ;  /* 0x0000000000157919 */ /* 0x000e220000008800 */
[----:B------:R-:W-:Y:S02]  /*8810*/  MOV R8, 0x400 ;  /* 0x0000040000087802 */ /* 0x000fe40000000f00 */
[----:B------:R-:W-:-:S13]  /*8820*/  LOP3.LUT P1, RZ, R0, 0x7f, RZ, 0xc0, !PT ;  /* 0x0000007f00ff7812 */ /* 0x000fda000782c0ff */
[----:B------:R-:W1:Y:S01]  /*8830*/  @!P1 LDC R18, c[0x0][0x500] ;  /* 0x00014000ff129b82 */ /* 0x000e620000000800 */
[----:B0-----:R-:W-:Y:S02]  /*8840*/  LEA R22, R21, R8, 0x18 ;  /* 0x0000000815167211 */ /* 0x001fe400078ec0ff */
[----:B------:R-:W-:-:S03]  /*8850*/  SHF.L.U32 R8, R7, 0x1f, RZ ;  /* 0x0000001f07087819 */ /* 0x000fc600000006ff */
[----:B------:R-:W-:-:S04]  /*8860*/  IMAD R21, R9, 0x8, R22 ;  /* 0x0000000809157824 */ /* 0x000fc800078e0216 */
[----:B------:R-:W0:Y:S02]  /*8870*/  SYNCS.PHASECHK.TRANS64.TRYWAIT P0, [R21+URZ+0x20], R8 ;  /* 0x00002008150075a7 */ /* 0x000e24000800017f */
[----:B01----:R-:W-:Y:S05]  /*8880*/  @!P0 BRA `(.L_x_177) ;  /* 0x0000000c00788947 */ /* 0x003fea0003800000 */
.L_x_196:
[----:B0-----:R-:W-:Y:S01]  /*8890*/  PRMT R8, R17, 0x9910, RZ ;  /* 0x0000991011087816 */ /* 0x001fe200000000ff */
[----:B------:R0:W-:Y:S03]  /*88a0*/  @!P1 SYNCS.ARRIVE.TRANS64 RZ, [R21+URZ], R18 ;  /* 0x0000001215ff99a7 */ /* 0x0001e6000800003f */
[----:B------:R-:W-:-:S13]  /*88b0*/  ISETP.NE.AND P0, PT, R8, 0x2, PT ;  /* 0x000000020800780c */ /* 0x000fda0003f05270 */
[----:B0-----:R-:W-:Y:S05]  /*88c0*/  @P0 BRA `(.L_x_178) ;  /* 0x0000000000040947 */ /* 0x001fea0003800000 */
[----:B------:R-:W-:Y:S01]  /*88d0*/  BPT.TRAP 0x1 ;  /* 0x000000040000795c */ /* 0x000fe20000300000 */
.L_x_178:
[----:B------:R-:W-:Y:S01]  /*88e0*/  R2UR UR16, R22 ;  /* 0x00000000161072ca */ /* 0x000fe200000e0000 */
[----:B------:R-:W-:Y:S01]  /*88f0*/  IMAD R22, R9, 0x2000, R22 ;  /* 0x0000200009167824 */ /* 0x000fe200078e0216 */
[----:B------:R-:W-:Y:S01]  /*8900*/  R2UR UR9, R21 ;  /* 0x00000000150972ca */ /* 0x000fe200000e0000 */
[C---:B------:R-:W-:Y:S01]  /*8910*/  IMAD R8, R9.reuse, 0x800, R10 ;  /* 0x0000080009087824 */ /* 0x040fe200078e020a */
[----:B------:R-:W-:Y:S01]  /*8920*/  UIADD3 UR6, UP0, UR22, 0xf0, URZ ;  /* 0x000000f016067890 */ /* 0x000fe2000ff1e03f */
[----:B------:R-:W-:Y:S01]  /*8930*/  VIADD R6, R6, 0xffffffff ;  /* 0xffffffff06067836 */ /* 0x000fe20000000000 */
[----:B------:R-:W-:Y:S01]  /*8940*/  R2UR UR5, R22 ;  /* 0x00000000160572ca */ /* 0x000fe200000e0000 */
[----:B------:R-:W-:Y:S01]  /*8950*/  UIADD3 UR24, UP1, UR22, 0x1f0, URZ ;  /* 0x000001f016187890 */ /* 0x000fe2000ff3e03f */
[----:B------:R-:W-:Y:S01]  /*8960*/  R2UR UR8, R8 ;  /* 0x00000000080872ca */ /* 0x000fe200000e0000 */
[----:B------:R-:W-:Y:S01]  /*8970*/  UIADD3.X UR7, URZ, UR23, URZ, UP0, !UPT ;  /* 0x000000173f077290 */ /* 0x000fe200087fe43f */
[----:B------:R-:W-:Y:S01]  /*8980*/  R2UR UR11, R20 ;  /* 0x00000000140b72ca */ /* 0x000fe200000e0000 */
[----:B------:R-:W-:Y:S01]  /*8990*/  VIADD R9, R9, 0x1 ;  /* 0x0000000109097836 */ /* 0x000fe20000000000 */
[----:B------:R-:W-:Y:S01]  /*89a0*/  R2UR UR10, R23 ;  /* 0x00000000170a72ca */ /* 0x000fe200000e0000 */
[----:B------:R-:W-:Y:S01]  /*89b0*/  UIADD3.X UR25, URZ, UR23, URZ, UP1, !UPT ;  /* 0x000000173f197290 */ /* 0x000fe20008ffe43f */
[----:B------:R-:W-:Y:S01]  /*89c0*/  R2UR UR12, R16 ;  /* 0x00000000100c72ca */ /* 0x000fe200000e0000 */
[----:B------:R-:W-:Y:S01]  /*89d0*/  UMOV UR14, 0x0 ;  /* 0x00000000000e7882 */ /* 0x000fe20000000000 */
[----:B------:R-:W-:Y:S01]  /*89e0*/  R2UR UR19, R19 ;  /* 0x00000000131372ca */ /* 0x000fe200000e0000 */
[----:B------:R-:W-:Y:S01]  /*89f0*/  UMOV UR15, 0x10000000 ;  /* 0x10000000000f7882 */ /* 0x000fe20000000000 */
[----:B------:R-:W-:Y:S01]  /*8a00*/  ISETP.GT.AND P1, PT, R6, 0x1, PT ;  /* 0x000000010600780c */ /* 0x000fe20003f24270 */
[----:B------:R-:W-:Y:S01]  /*8a10*/  UIADD3 UR5, UR5, 0x100, URZ ;  /* 0x0000010005057890 */ /* 0x000fe2000fffe03f */
[----:B------:R-:W-:Y:S01]  /*8a20*/  ISETP.NE.AND P0, PT, R9, 0x4, PT ;  /* 0x000000040900780c */ /* 0x000fe20003f05270 */
[----:B------:R-:W-:Y:S01]  /*8a30*/  UIADD3 UR16, UR16, 0x8100, UR8 ;  /* 0x0000810010107890 */ /* 0x000fe2000fffe008 */
[----:B------:R-:W-:Y:S01]  /*8a40*/  VIADD R23, R23, 0x20 ;  /* 0x0000002017177836 */ /* 0x000fe20000000000 */
[----:B------:R-:W-:Y:S01]  /*8a50*/  UMOV UR26, 0x30000 ;  /* 0x00030000001a7882 */ /* 0x000fe20000000000 */
[----:B------:R-:W-:-:S02]  /*8a60*/  SEL R8, RZ, 0x1, P0 ;  /* 0x00000001ff087807 */ /* 0x000fc40000000000 */
[----:B------:R-:W-:Y:S01]  /*8a70*/  UMOV UR8, UR5 ;  /* 0x0000000500087c82 */ /* 0x000fe20008000000 */
[----:B------:R-:W-:Y:S01]  /*8a80*/  SEL R9, R9, RZ, P0 ;  /* 0x000000ff09097207 */ /* 0x000fe20000000000 */
[----:B------:R0:W-:Y:S01]  /*8a90*/  UTMALDG.3D [UR8], [UR6], desc[UR14] ;  /* 0x00000e08060075b4 */ /* 0x0001e20008011000 */
[----:B------:R-:W-:Y:S01]  /*8aa0*/  LOP3.LUT R7, R7, R8, RZ, 0x3c, !PT ;  /* 0x0000000807077212 */ /* 0x000fe200078e3cff */
[----:B0-----:R-:W-:Y:S01]  /*8ab0*/  UMOV UR11, UR19 ;  /* 0x00000013000b7c82 */ /* 0x001fe20008000000 */
[----:B------:R-:W-:Y:S02]  /*8ac0*/  UMOV UR8, UR16 ;  /* 0x0000001000087c82 */ /* 0x000fe40008000000 */
[----:B------:R0:W-:Y:S02]  /*8ad0*/  UTMALDG.3D.MULTICAST [UR8], [UR24], UR26, desc[UR14] ;  /* 0x00000e08180073b4 */ /* 0x0001e4000801181a */
[----:B0-----:R-:W-:Y:S05]  /*8ae0*/  @P1 BRA `(.L_x_179) ;  /* 0xfffffffc00441947 */ /* 0x001fea000383ffff */
.L_x_176:
[----:B------:R-:W-:Y:S05]  /*8af0*/  BSYNC B1 ;  /* 0x0000000000017941 */ /* 0x000fea0003800000 */
.L_x_175:
[----:B------:R-:W-:Y:S01]  /*8b00*/  LOP3.LUT P1, RZ, R12, 0xff, RZ, 0xc0, !PT ;  /* 0x000000ff0cff7812 */ /* 0x000fe2000782c0ff */
[----:B------:R-:W-:Y:S01]  /*8b10*/  IMAD.IADD R14, R13, 0x1, R14 ;  /* 0x000000010d0e7824 */ /* 0x000fe200078e020e */
[----:B------:R-:W-:Y:S01]  /*8b20*/  IADD3 R2, P2, R2, UR20, RZ ;  /* 0x0000001402027c10 */ /* 0x000fe2000ff5e0ff */
[----:B------:R-:W-:Y:S01]  /*8b30*/  ULDC.64 UR6, c[0x0][0x650] ;  /* 0x0001940000067ab9 */ /* 0x000fe20000000a00 */
[----:B------:R-:W-:Y:S01]  /*8b40*/  BSSY B1, `(.L_x_180) ;  /* 0x000006b000017945 */ /* 0x000fe20003800000 */
[----:B------:R-:W-:Y:S01]  /*8b50*/  IMAD.MOV.U32 R18, RZ, RZ, -0x1 ;  /* 0xffffffffff127424 */ /* 0x000fe200078e00ff */
[----:B------:R-:W-:Y:S01]  /*8b60*/  SHF.R.U32.HI R6, RZ, 0x2, R14 ;  /* 0x00000002ff067819 */ /* 0x000fe2000001160e */
[----:B------:R-:W-:Y:S01]  /*8b70*/  IMAD.MOV.U32 R16, RZ, RZ, -0x1 ;  /* 0xffffffffff107424 */ /* 0x000fe200078e00ff */
[----:B------:R-:W-:Y:S02]  /*8b80*/  ISETP.GT.U32.AND P0, PT, R14, 0x3, PT ;  /* 0x000000030e00780c */ /* 0x000fe40003f04070 */
[----:B------:R-:W-:-:S02]  /*8b90*/  LOP3.LUT R6, R6, 0x1, RZ, 0xc0, !PT ;  /* 0x0000000106067812 */ /* 0x000fc400078ec0ff */
[----:B------:R-:W-:Y:S01]  /*8ba0*/  ISETP.LT.U32.AND P0, PT, R13, 0x4, P0 ;  /* 0x000000040d00780c */ /* 0x000fe20000701070 */
[----:B------:R-:W0:Y:S01]  /*8bb0*/  @P1 S2R R8, SR_CgaCtaId ;  /* 0x0000000000081919 */ /* 0x000e220000008800 */
[----:B------:R-:W-:Y:S02]  /*8bc0*/  @P1 MOV R7, 0x400 ;  /* 0x0000040000071802 */ /* 0x000fe40000000f00 */
[----:B------:R-:W-:Y:S02]  /*8bd0*/  IADD3.X R3, R3, UR13, RZ, P2, !PT ;  /* 0x0000000d03037c10 */ /* 0x000fe400097fe4ff */
[----:B------:R-:W-:Y:S02]  /*8be0*/  ISETP.GE.U32.AND P2, PT, R2, UR6, PT ;  /* 0x0000000602007c0c */ /* 0x000fe4000bf46070 */
[----:B------:R-:W-:Y:S02]  /*8bf0*/  LOP3.LUT R14, R14, 0x3, RZ, 0xc0, !PT ;  /* 0x000000030e0e7812 */ /* 0x000fe400078ec0ff */
[----:B------:R-:W-:-:S02]  /*8c00*/  PRMT R12, RZ, 0x7610, R12 ;  /* 0x00007610ff0c7816 */ /* 0x000fc4000000000c */
[----:B0-----:R-:W-:-:S04]  /*8c10*/  @P1 LEA R7, R8, R7, 0x18 ;  /* 0x0000000708071211 */ /* 0x001fc800078ec0ff */
[----:B------:R0:W-:Y:S01]  /*8c20*/  @P1 SYNCS.ARRIVE.TRANS64.A1T0 RZ, [R7+URZ+0x58], RZ ;  /* 0x000058ff07ff19a7 */ /* 0x0001e2000810003f */
[----:B------:R-:W-:Y:S02]  /*8c30*/  ISETP.NE.U32.AND P1, PT, R6, 0x1, PT ;  /* 0x000000010600780c */ /* 0x000fe40003f25070 */
[----:B------:R-:W-:Y:S02]  /*8c40*/  SEL R6, RZ, 0x1, !P0 ;  /* 0x00000001ff067807 */ /* 0x000fe40004000000 */
[----:B------:R-:W-:Y:S02]  /*8c50*/  ISETP.GE.U32.AND.EX P0, PT, R3, UR7, PT, P2 ;  /* 0x0000000703007c0c */ /* 0x000fe4000bf06120 */
[----:B------:R-:W-:-:S04]  /*8c60*/  ISETP.GT.U32.AND P1, PT, R13, 0x3, !P1 ;  /* 0x000000030d00780c */ /* 0x000fc80004f24070 */
[----:B0-----:R-:W-:-:S04]  /*8c70*/  SEL R7, RZ, 0x1, !P1 ;  /* 0x00000001ff077807 */ /* 0x001fc80004800000 */
[----:B------:R-:W-:Y:S01]  /*8c80*/  LOP3.LUT R15, R7, R15, R6, 0x96, !PT ;  /* 0x0000000f070f7212 */ /* 0x000fe200078e9606 */
[----:B------:R-:W-:Y:S01]  /*8c90*/  IMAD.MOV.U32 R6, RZ, RZ, -0x1 ;  /* 0xffffffffff067424 */ /* 0x000fe200078e00ff */
[----:B------:R-:W-:Y:S01]  /*8ca0*/  PRMT R7, RZ, 0x7610, R7 ;  /* 0x00007610ff077816 */ /* 0x000fe20000000007 */
[----:B------:R-:W-:Y:S06]  /*8cb0*/  @P0 BRA `(.L_x_181) ;  /* 0x00000004004c0947 */ /* 0x000fec0003800000 */
[----:B------:R-:W0:Y:S01]  /*8cc0*/  S2R R18, SR_CTAID.X ;  /* 0x0000000000127919 */ /* 0x000e220000002500 */
[----:B------:R-:W-:Y:S01]  /*8cd0*/  ULDC.64 UR6, c[0x0][0x628] ;  /* 0x00018a0000067ab9 */ /* 0x000fe20000000a00 */
[----:B------:R-:W-:Y:S01]  /*8ce0*/  ULDC UR8, c[0x0][0x630] ;  /* 0x00018c0000087ab9 */ /* 0x000fe20000000800 */
[----:B------:R-:W-:Y:S01]  /*8cf0*/  ISETP.NE.U32.AND P0, PT, RZ, UR6, PT ;  /* 0x00000006ff007c0c */ /* 0x000fe2000bf05070 */
[----:B------:R-:W1:Y:S01]  /*8d00*/  S2R R19, SR_CTAID.Y ;  /* 0x0000000000137919 */ /* 0x000e620000002600 */
[----:B------:R-:W-:Y:S01]  /*8d10*/  ULDC UR9, c[0x0][0x150] ;  /* 0x0000540000097ab9 */ /* 0x000fe20000000800 */
[----:B------:R-:W-:Y:S01]  /*8d20*/  IMAD.MOV.U32 R6, RZ, RZ, R2 ;  /* 0x000000ffff067224 */ /* 0x000fe200078e0002 */
[----:B------:R-:W-:Y:S01]  /*8d30*/  ISETP.NE.AND.EX P0, PT, RZ, UR7, PT, P0 ;  /* 0x00000007ff007c0c */ /* 0x000fe2000bf05300 */
[----:B------:R-:W-:Y:S01]  /*8d40*/  IMAD.MOV.U32 R7, RZ, RZ, R3 ;  /* 0x000000ffff077224 */ /* 0x000fe200078e0003 */
[----:B0-----:R-:W-:-:S11]  /*8d50*/  I2FP.F32.U32 R20, R18 ;  /* 0x0000001200147245 */ /* 0x001fd60000201000 */
[----:B------:R-:W-:Y:S05]  /*8d60*/  @!P0 BRA `(.L_x_182) ;  /* 0x0000000000288947 */ /* 0x000fea0003800000 */
[----:B------:R-:W-:Y:S02]  /*8d70*/  ULDC UR5, c[0x0][0x634] ;  /* 0x00018d0000057ab9 */ /* 0x000fe40000000800 */
[----:B------:R-:W-:-:S05]  /*8d80*/  IADD3 R7, P0, R2, UR5, RZ ;  /* 0x0000000502077c10 */ /* 0x000fca000ff1e0ff */
[----:B------:R-:W-:-:S04]  /*8d90*/  IMAD.X R21, RZ, RZ, R3, P0 ;  /* 0x000000ffff157224 */ /* 0x000fc800000e0603 */
[----:B------:R-:W-:-:S04]  /*8da0*/  IMAD.WIDE.U32 R8, R21, UR6, RZ ;  /* 0x0000000615087c25 */ /* 0x000fc8000f8e00ff */
[----:B------:R-:W-:-:S04]  /*8db0*/  IMAD.WIDE.U32 R8, P0, R7, UR7, R8 ;  /* 0x0000000707087c25 */ /* 0x000fc8000f800008 */
[----:B------:R-:W-:-:S04]  /*8dc0*/  IMAD.WIDE.U32 R6, R7, UR6, RZ ;  /* 0x0000000607067c25 */ /* 0x000fc8000f8e00ff */
[----:B------:R-:W-:Y:S01]  /*8dd0*/  IMAD.MOV.U32 R6, RZ, RZ, R9 ;  /* 0x000000ffff067224 */ /* 0x000fe200078e0009 */
[----:B------:R-:W-:Y:S01]  /*8de0*/  IADD3 RZ, P1, R7, R8, RZ ;  /* 0x0000000807ff7210 */ /* 0x000fe20007f3e0ff */
[----:B------:R-:W-:-:S04]  /*8df0*/  IMAD.X R7, RZ, RZ, RZ, P0 ;  /* 0x000000ffff077224 */ /* 0x000fc800000e06ff */
[----:B------:R-:W-:-:S08]  /*8e00*/  IMAD.WIDE.U32.X R6, R21, UR7, R6, P1 ;  /* 0x0000000715067c25 */ /* 0x000fd000088e0406 */
.L_x_182:
[--C-:B------:R-:W-:Y:S01]  /*8e10*/  SHF.R.U64 R16, R6, UR8, R7.reuse ;  /* 0x0000000806107c19 */ /* 0x100fe20008001207 */
[----:B------:R-:W-:Y:S01]  /*8e20*/  FMUL R20, R20, UR9 ;  /* 0x0000000914147c20 */ /* 0x000fe20008400000 */
[----:B------:R-:W0:Y:S01]  /*8e30*/  LDC R21, c[0x0][0x144] ;  /* 0x00005100ff157b82 */ /* 0x000e220000000800 */
[----:B-1----:R-:W-:Y:S01]  /*8e40*/  I2FP.F32.U32 R8, R19 ;  /* 0x0000001300087245 */ /* 0x002fe20000201000 */
[----:B------:R-:W-:Y:S01]  /*8e50*/  ULDC UR5, c[0x0][0x154] ;  /* 0x0000550000057ab9 */ /* 0x000fe20000000800 */
[----:B------:R-:W-:Y:S01]  /*8e60*/  SHF.R.U32.HI R6, RZ, UR8, R7 ;  /* 0x00000008ff067c19 */ /* 0x000fe20008011607 */
[----:B------:R-:W-:Y:S01]  /*8e70*/  ULDC.64 UR6, c[0x0][0x620] ;  /* 0x0001880000067ab9 */ /* 0x000fe20000000a00 */
[----:B------:R-:W-:Y:S01]  /*8e80*/  IADD3 R7, P0, RZ, -R16, RZ ;  /* 0x80000010ff077210 */ /* 0x000fe20007f1e0ff */
[----:B------:R-:W1:Y:S01]  /*8e90*/  F2I.U32.TRUNC.NTZ R20, R20 ;  /* 0x0000001400147305 */ /* 0x000e62000020f000 */
[----:B------:R-:W-:Y:S01]  /*8ea0*/  FMUL R8, R8, UR5 ;  /* 0x0000000508087c20 */ /* 0x000fe20008400000 */
[----:B------:R-:W2:Y:S01]  /*8eb0*/  LDC R22, c[0x0][0x148] ;  /* 0x00005200ff167b82 */ /* 0x000ea20000000800 */
[----:B------:R-:W-:Y:S01]  /*8ec0*/  ULDC UR5, c[0x0][0x618] ;  /* 0x0001860000057ab9 */ /* 0x000fe20000000800 */
[----:B------:R-:W-:-:S04]  /*8ed0*/  IMAD.X R6, RZ, RZ, ~R6, P0 ;  /* 0x000000ffff067224 */ /* 0x000fc800000e0e06 */
[----:B------:R-:W-:Y:S01]  /*8ee0*/  IMAD R6, R6, UR6, RZ ;  /* 0x0000000606067c24 */ /* 0x000fe2000f8e02ff */
[----:B------:R-:W3:Y:S03]  /*8ef0*/  F2I.U32.TRUNC.NTZ R8, R8 ;  /* 0x0000000800087305 */ /* 0x000ee6000020f000 */
[C---:B------:R-:W-:Y:S02]  /*8f00*/  IMAD R9, R7.reuse, UR7, R6 ;  /* 0x0000000707097c24 */ /* 0x040fe4000f8e0206 */
[----:B------:R-:W-:Y:S01]  /*8f10*/  IMAD.WIDE.U32 R6, R7, UR6, R2 ;  /* 0x0000000607067c25 */ /* 0x000fe2000f8e0002 */
[----:B------:R-:W-:Y:S02]  /*8f20*/  ULDC.64 UR6, c[0x0][0x640] ;  /* 0x0001900000067ab9 */ /* 0x000fe40000000a00 */
[----:B------:R-:W-:Y:S01]  /*8f30*/  ISETP.NE.U32.AND P0, PT, RZ, UR6, PT ;  /* 0x00000006ff007c0c */ /* 0x000fe2000bf05070 */
[----:B-1----:R-:W-:-:S02]  /*8f40*/  IMAD.MOV R20, RZ, RZ, -R20 ;  /* 0x000000ffff147224 */ /* 0x002fc400078e0a14 */
[----:B------:R-:W-:Y:S01]  /*8f50*/  IMAD.IADD R7, R7, 0x1, R9 ;  /* 0x0000000107077824 */ /* 0x000fe200078e0209 */
[----:B------:R-:W-:Y:S01]  /*8f60*/  ISETP.NE.AND.EX P0, PT, RZ, UR7, PT, P0 ;  /* 0x00000007ff007c0c */ /* 0x000fe2000bf05300 */
[----:B0-----:R-:W-:-:S03]  /*8f70*/  IMAD R18, R21, R20, R18 ;  /* 0x0000001415127224 */ /* 0x001fc600078e0212 */
[--C-:B------:R-:W-:Y:S01]  /*8f80*/  SHF.R.U64 R20, R6, UR5, R7.reuse ;  /* 0x0000000506147c19 */ /* 0x100fe20008001207 */
[----:B---3--:R-:W-:Y:S01]  /*8f90*/  IMAD.MOV R6, RZ, RZ, -R8 ;  /* 0x000000ffff067224 */ /* 0x008fe200078e0a08 */
[----:B------:R-:W-:Y:S01]  /*8fa0*/  SHF.R.U32.HI R7, RZ, UR5, R7 ;  /* 0x00000005ff077c19 */ /* 0x000fe20008011607 */
[----:B------:R-:W-:Y:S02]  /*8fb0*/  ULDC UR5, c[0x0][0x608] ;  /* 0x0001820000057ab9 */ /* 0x000fe40000000800 */
[----:B--2---:R-:W-:Y:S01]  /*8fc0*/  @P3 IMAD R18, R22, R6, R19 ;  /* 0x0000000616123224 */ /* 0x004fe200078e0213 */
[--C-:B------:R-:W-:Y:S02]  /*8fd0*/  SHF.R.U64 R22, R20, UR5, R7.reuse ;  /* 0x0000000514167c19 */ /* 0x100fe40008001207 */
[----:B------:R-:W-:Y:S01]  /*8fe0*/  SHF.R.U32.HI R7, RZ, UR5, R7 ;  /* 0x00000005ff077c19 */ /* 0x000fe20008011607 */
[----:B------:R-:W-:-:S03]  /*8ff0*/  ULDC UR5, c[0x0][0x658] ;  /* 0x0001960000057ab9 */ /* 0x000fc60000000800 */
[--C-:B------:R-:W-:Y:S02]  /*9000*/  SHF.R.U64 R19, R22, UR5, R7.reuse ;  /* 0x0000000516137c19 */ /* 0x100fe40008001207 */
[----:B------:R-:W-:-:S03]  /*9010*/  SHF.R.U32.HI R21, RZ, UR5, R7 ;  /* 0x00000005ff157c19 */ /* 0x000fc60008011607 */
[----:B------:R-:W-:Y:S02]  /*9020*/  IMAD.MOV.U32 R8, RZ, RZ, R19 ;  /* 0x000000ffff087224 */ /* 0x000fe400078e0013 */
[----:B------:R-:W-:Y:S01]  /*9030*/  IMAD.MOV.U32 R7, RZ, RZ, R21 ;  /* 0x000000ffff077224 */ /* 0x000fe200078e0015 */
[----:B------:R-:W-:Y:S06]  /*9040*/  @!P0 BRA `(.L_x_183) ;  /* 0x00000000002c8947 */ /* 0x000fec0003800000 */
        /* <DEDUP_REMOVED lines=9> */
[----:B------:R-:W-:-:S04]  /*90e0*/  IMAD.WIDE.U32.X R6, R21, UR7, R6, P1 ;  /* 0x0000000715067c25 */ /* 0x000fc800088e0406 */
[----:B------:R-:W-:-:S07]  /*90f0*/  IMAD.MOV.U32 R8, RZ, RZ, R6 ;  /* 0x000000ffff087224 */ /* 0x000fce00078e0006 */
.L_x_183:
[----:B------:R-:W-:Y:S01]  /*9100*/  ULDC UR5, c[0x0][0x648] ;  /* 0x0001920000057ab9 */ /* 0x000fe20000000800 */
[----:B------:R-:W-:Y:S01]  /*9110*/  LOP3.LUT R6, R22, UR17, RZ, 0xc0, !PT ;  /* 0x0000001116067c12 */ /* 0x000fe2000f8ec0ff */
[----:B------:R-:W-:Y:S01]  /*9120*/  ULDC UR6, c[0x0][0x610] ;  /* 0x0001840000067ab9 */ /* 0x000fe20000000800 */
[----:B------:R-:W-:Y:S01]  /*9130*/  SHF.R.U64 R7, R8, UR5, R7 ;  /* 0x0000000508077c19 */ /* 0x000fe20008001207 */
[----:B------:R-:W-:Y:S01]  /*9140*/  ULDC UR5, c[0x0][0x638] ;  /* 0x00018e0000057ab9 */ /* 0x000fe20000000800 */
[----:B------:R-:W-:-:S03]  /*9150*/  LOP3.LUT R20, R20, UR4, RZ, 0xc0, !PT ;  /* 0x0000000414147c12 */ /* 0x000fc6000f8ec0ff */
[----:B------:R-:W-:Y:S02]  /*9160*/  IMAD.MOV R8, RZ, RZ, -R7 ;  /* 0x000000ffff087224 */ /* 0x000fe400078e0a07 */
[----:B------:R-:W-:Y:S02]  /*9170*/  IMAD R7, R7, UR18, R6 ;  /* 0x0000001207077c24 */ /* 0x000fe4000f8e0206 */
[----:B------:R-:W-:Y:S01]  /*9180*/  IMAD R19, R8, UR5, R19 ;  /* 0x0000000508137c24 */ /* 0x000fe2000f8e0213 */
[----:B------:R-:W-:Y:S01]  /*9190*/  ULDC UR5, c[0x0][0x600] ;  /* 0x0001800000057ab9 */ /* 0x000fe20000000800 */
[----:B------:R-:W-:Y:S02]  /*91a0*/  IMAD R18, R7, UR6, R18 ;  /* 0x0000000607127c24 */ /* 0x000fe4000f8e0212 */
[----:B------:R-:W-:Y:S02]  /*91b0*/  IMAD R19, R19, UR5, R20 ;  /* 0x0000000513137c24 */ /* 0x000fe4000f8e0214 */
[----:B------:R-:W-:-:S03]  /*91c0*/  IMAD.MOV.U32 R7, RZ, RZ, 0x1 ;  /* 0x00000001ff077424 */ /* 0x000fc600078e00ff */
[----:B------:R-:W-:Y:S02]  /*91d0*/  SEL R6, R19, R18, !P3 ;  /* 0x0000001213067207 */ /* 0x000fe40005800000 */
[----:B------:R-:W-:-:S07]  /*91e0*/  SEL R18, R18, R19, !P3 ;  /* 0x0000001312127207 */ /* 0x000fce0005800000 */
.L_x_181:
[----:B------:R-:W-:Y:S05]  /*91f0*/  BSYNC B1 ;  /* 0x0000000000017941 */ /* 0x000fea0003800000 */
.L_x_180:
[----:B------:R-:W-:-:S13]  /*9200*/  LOP3.LUT P0, RZ, R7, 0xff, RZ, 0xc0, !PT ;  /* 0x000000ff07ff7812 */ /* 0x000fda000780c0ff */
[----:B------:R-:W-:Y:S05]  /*9210*/  @P0 BRA `(.L_x_184) ;  /* 0xfffffff400440947 */ /* 0x000fea000383ffff */
[----:B------:R-:W-:Y:S05]  /*9220*/  BSYNC B0 ;  /* 0x0000000000007941 */ /* 0x000fea0003800000 */
.L_x_173:
[----:B------:R-:W-:-:S03]  /*9230*/  UMOV UR5, 0xffffffff ;  /* 0xffffffff00057882 */ /* 0x000fc60000000000 */
[----:B------:R-:W-:Y:S05]  /*9240*/  BRA.DIV UR5, `(.L_x_185) ;  /* 0x00000006051c7947 */ /* 0x000fea000b800000 */
[----:B------:R-:W-:-:S13]  /*9250*/  ELECT P0, URZ, PT ;  /* 0x00000000003f782f */ /* 0x000fda0003800000 */
.L_x_199:
[----:B------:R-:W-:Y:S04]  /*9260*/  BSSY B0, `(.L_x_186) ;  /* 0x000002b000007945 */ /* 0x000fe80003800000 */
[----:B------:R-:W-:Y:S05]  /*9270*/  @!P0 BRA `(.L_x_187) ;  /* 0x0000000000a48947 */ /* 0x000fea0003800000 */
[----:B------:R-:W-:-:S04]  /*9280*/  LOP3.LUT R4, R4, 0x2, RZ, 0xfc, !PT ;  /* 0x0000000204047812 */ /* 0x000fc800078efcff */
[----:B------:R-:W-:-:S13]  /*9290*/  ISETP.NE.AND P0, PT, R4, 0x3, PT ;  /* 0x000000030400780c */ /* 0x000fda0003f05270 */
[----:B------:R-:W-:Y:S05]  /*92a0*/  @!P0 BRA `(.L_x_188) ;  /* 0x0000000000048947 */ /* 0x000fea0003800000 */
[----:B------:R-:W-:Y:S01]  /*92b0*/  BPT.TRAP 0x1 ;  /* 0x000000040000795c */ /* 0x000fe20000300000 */
.L_x_188:
[----:B------:R-:W0:Y:S01]  /*92c0*/  S2R R3, SR_CgaCtaId ;  /* 0x0000000000037919 */ /* 0x000e220000008800 */
[----:B------:R-:W-:Y:S02]  /*92d0*/  MOV R0, 0x400 ;  /* 0x0000040000007802 */ /* 0x000fe40000000f00 */
[----:B------:R-:W-:Y:S02]  /*92e0*/  SHF.L.U32 R2, R15, 0x1f, RZ ;  /* 0x0000001f0f027819 */ /* 0x000fe400000006ff */
[----:B0-----:R-:W-:-:S05]  /*92f0*/  LEA R3, R3, R0, 0x18 ;  /* 0x0000000003037211 */ /* 0x001fca00078ec0ff */
[----:B------:R-:W-:-:S04]  /*9300*/  VIADD R3, R3, 0x20 ;  /* 0x0000002003037836 */ /* 0x000fc80000000000 */
[C---:B------:R-:W-:Y:S02]  /*9310*/  IMAD R5, R14.reuse, 0x8, R3 ;  /* 0x000000080e057824 */ /* 0x040fe400078e0203 */
[----:B------:R-:W-:Y:S02]  /*9320*/  VIADD R14, R14, 0x1 ;  /* 0x000000010e0e7836 */ /* 0x000fe40000000000 */
[----:B------:R-:W0:Y:S03]  /*9330*/  SYNCS.PHASECHK.TRANS64.TRYWAIT P0, [R5+URZ], R2 ;  /* 0x00000002050075a7 */ /* 0x000e26000800017f */
[----:B------:R-:W-:-:S04]  /*9340*/  ISETP.NE.AND P1, PT, R14, 0x4, PT ;  /* 0x000000040e00780c */ /* 0x000fc80003f25270 */
[----:B------:R-:W-:Y:S02]  /*9350*/  SEL R0, RZ, 0x1, P1 ;  /* 0x00000001ff007807 */ /* 0x000fe40000800000 */
[----:B------:R-:W-:Y:S02]  /*9360*/  SEL R14, R14, RZ, P1 ;  /* 0x000000ff0e0e7207 */ /* 0x000fe40000800000 */
[----:B------:R-:W-:-:S03]  /*9370*/  LOP3.LUT R15, R15, R0, RZ, 0x3c, !PT ;  /* 0x000000000f0f7212 */ /* 0x000fc600078e3cff */
[----:B------:R-:W-:Y:S01]  /*9380*/  IMAD R7, R14, 0x8, R3 ;  /* 0x000000080e077824 */ /* 0x000fe200078e0203 */
[----:B------:R-:W-:Y:S01]  /*9390*/  SHF.L.U32 R4, R15, 0x1f, RZ ;  /* 0x0000001f0f047819 */ /* 0x000fe200000006ff */
[----:B0-----:R-:W-:Y:S06]  /*93a0*/  @!P0 BRA `(.L_x_189) ;  /* 0x0000000000e48947 */ /* 0x001fec0003800000 */
.L_x_200:
[----:B------:R-:W1:Y:S01]  /*93b0*/  SYNCS.PHASECHK.TRANS64.TRYWAIT P0, [R7+URZ], R4 ;  /* 0x00000004070075a7 */ /* 0x000e62000800017f */
[----:B------:R-:W-:-:S05]  /*93c0*/  VIADD R0, R14, 0x1 ;  /* 0x000000010e007836 */ /* 0x000fca0000000000 */
[----:B------:R-:W-:-:S04]  /*93d0*/  ISETP.NE.AND P1, PT, R0, 0x4, PT ;  /* 0x000000040000780c */ /* 0x000fc80003f25270 */
[----:B0-----:R-:W-:Y:S02]  /*93e0*/  SEL R2, RZ, 0x1, P1 ;  /* 0x00000001ff027807 */ /* 0x001fe40000800000 */
[----:B------:R-:W-:Y:S02]  /*93f0*/  SEL R0, R0, RZ, P1 ;  /* 0x000000ff00007207 */ /* 0x000fe40000800000 */
[----:B------:R-:W-:-:S03]  /*9400*/  LOP3.LUT R15, R15, R2, RZ, 0x3c, !PT ;  /* 0x000000020f0f7212 */ /* 0x000fc600078e3cff */
[----:B------:R-:W-:Y:S01]  /*9410*/  IMAD R6, R0, 0x8, R3 ;  /* 0x0000000800067824 */ /* 0x000fe200078e0203 */
[----:B------:R-:W-:Y:S01]  /*9420*/  SHF.L.U32 R5, R15, 0x1f, RZ ;  /* 0x0000001f0f057819 */ /* 0x000fe200000006ff */
[----:B-1----:R-:W-:Y:S06]  /*9430*/  @!P0 BRA `(.L_x_190) ;  /* 0x0000000000d48947 */ /* 0x002fec0003800000 */
.L_x_201:
[----:B------:R-:W1:Y:S01]  /*9440*/  SYNCS.PHASECHK.TRANS64.TRYWAIT P0, [R6+URZ], R5 ;  /* 0x00000005060075a7 */ /* 0x000e62000800017f */
[----:B------:R-:W-:-:S05]  /*9450*/  VIADD R0, R0, 0x1 ;  /* 0x0000000100007836 */ /* 0x000fca0000000000 */
[----:B------:R-:W-:-:S04]  /*9460*/  ISETP.NE.AND P1, PT, R0, 0x4, PT ;  /* 0x000000040000780c */ /* 0x000fc80003f25270 */
[----:B------:R-:W-:Y:S02]  /*9470*/  SEL R2, RZ, 0x1, P1 ;  /* 0x00000001ff027807 */ /* 0x000fe40000800000 */
[----:B------:R-:W-:Y:S02]  /*9480*/  SEL R0, R0, RZ, P1 ;  /* 0x000000ff00007207 */ /* 0x000fe40000800000 */
[----:B------:R-:W-:Y:S01]  /*9490*/  LOP3.LUT R2, R15, R2, RZ, 0x3c, !PT ;  /* 0x000000020f027212 */ /* 0x000fe200078e3cff */
[----:B-1----:R-:W-:Y:S06]  /*94a0*/  @!P0 BRA `(.L_x_191) ;  /* 0x0000000000cc8947 */ /* 0x002fec0003800000 */
.L_x_202:
[----:B------:R-:W-:Y:S01]  /*94b0*/  IMAD R3, R0, 0x8, R3 ;  /* 0x0000000800037824 */ /* 0x000fe200078e0203 */
[----:B------:R-:W-:-:S07]  /*94c0*/  SHF.L.U32 R0, R2, 0x1f, RZ ;  /* 0x0000001f02007819 */ /* 0x000fce00000006ff */
.L_x_192:
[----:B--2---:R2:W3:Y:S02]  /*94d0*/  SYNCS.PHASECHK.TRANS64.TRYWAIT P0, [R3+URZ], R0 ;  /* 0x00000000030075a7 */ /* 0x0044e4000800017f */
[----:B---3--:R-:W-:Y:S05]  /*94e0*/  @!P0 NANOSLEEP.SYNCS 0x989680 ;  /* 0x009896800000895d */ /* 0x008fea0003900000 */
[----:B------:R-:W3:Y:S02]  /*94f0*/  @!P0 SYNCS.PHASECHK.TRANS64 P0, [R3+URZ], R0 ;  /* 0x00000000030085a7 */ /* 0x000ee4000800007f */
[----:B---3--:R-:W-:Y:S05]  /*9500*/  @!P0 BRA `(.L_x_192) ;  /* 0xfffffffc00f08947 */ /* 0x008fea000383ffff */
.L_x_187:
[----:B------:R-:W-:Y:S05]  /*9510*/  BSYNC B0 ;  /* 0x0000000000007941 */ /* 0x000fea0003800000 */
.L_x_186:
[----:B------:R-:W-:Y:S05]  /*9520*/  EXIT ;  /* 0x000000000000794d */ /* 0x000fea0003800000 */
.L_x_21:
[----:B-1----:R-:W-:-:S04]  /*9530*/  IMAD.U32 R13, RZ, RZ, UR7 ;  /* 0x00000007ff0d7e24 */ /* 0x002fc8000f8e00ff */
[----:B------:R1:W4:Y:S03]  /*9540*/  SYNCS.PHASECHK.TRANS64.TRYWAIT P0, [R13+URZ], R12 ;  /* 0x0000000c0d0075a7 */ /* 0x000326000800017f */
[----:B----4-:R-:W-:Y:S05]  /*9550*/  @!P0 NANOSLEEP.SYNCS 0x989680 ;  /* 0x009896800000895d */ /* 0x010fea0003900000 */
[----:B------:R-:W4:Y:S02]  /*9560*/  @!P0 SYNCS.PHASECHK.TRANS64 P0, [R13+URZ], R12 ;  /* 0x0000000c0d0085a7 */ /* 0x000f24000800007f */
[----:B----4-:R-:W-:Y:S05]  /*9570*/  @!P0 BRA `(.L_x_21) ;  /* 0xfffffffc00ec8947 */ /* 0x010fea000383ffff */
[----:B------:R-:W-:Y:S05]  /*9580*/  BRA `(.L_x_20) ;  /* 0xffffff8000a47947 */ /* 0x000fea000383ffff */
.L_x_27:
[----:B-1----:R-:W-:-:S04]  /*9590*/  IMAD.U32 R15, RZ, RZ, UR12 ;  /* 0x0000000cff0f7e24 */ /* 0x002fc8000f8e00ff */
[----:B------:R1:W4:Y:S03]  /*95a0*/  SYNCS.PHASECHK.TRANS64.TRYWAIT P0, [R15+URZ], R14 ;  /* 0x0000000e0f0075a7 */ /* 0x000326000800017f */
[----:B----4-:R-:W-:Y:S05]  /*95b0*/  @!P0 NANOSLEEP.SYNCS 0x989680 ;  /* 0x009896800000895d */ /* 0x010fea0003900000 */
[----:B------:R-:W4:Y:S02]  /*95c0*/  @!P0 SYNCS.PHASECHK.TRANS64 P0, [R15+URZ], R14 ;  /* 0x0000000e0f0085a7 */ /* 0x000f24000800007f */
[----:B----4-:R-:W-:Y:S05]  /*95d0*/  @!P0 BRA `(.L_x_27) ;  /* 0xfffffffc00ec8947 */ /* 0x010fea000383ffff */
[----:B------:R-:W-:Y:S05]  /*95e0*/  BRA `(.L_x_26) ;  /* 0xffffff8800e07947 */ /* 0x000fea000383ffff */
.L_x_174:
[----:B------:R-:W-:Y:S01]  /*95f0*/  BSSY B1, `(.L_x_193) ;  /* 0x0000006000017945 */ /* 0x000fe20003800000 */
[----:B------:R-:W-:-:S07]  /*9600*/  IMAD.MOV.U32 R7, RZ, RZ, -0x1 ;  /* 0xffffffffff077424 */ /* 0x000fce00078e00ff */
[----:B------:R-:W-:Y:S05]  /*9610*/  WARPSYNC.COLLECTIVE R7, `(.L_x_194) ;  /* 0x00000000070c7348 */ /* 0x000fea0003c00000 */
[----:B------:R-:W-:Y:S02]  /*9620*/  ELECT P0, UR62, PT ;  /* 0x00000000003e782f */ /* 0x000fe40003800000 */
[----:B------:R-:W-:Y:S01]  /*9630*/  MOV R7, UR62 ;  /* 0x0000003e00077c02 */ /* 0x000fe20008000f00 */
[----:B------:R-:W-:Y:S10]  /*9640*/  ENDCOLLECTIVE ;  /* 0x000000000000791b */ /* 0x000ff40003800000 */
.L_x_194:
[----:B------:R-:W-:Y:S05]  /*9650*/  BSYNC B1 ;  /* 0x0000000000017941 */ /* 0x000fea0003800000 */
.L_x_193:
[----:B------:R-:W-:Y:S05]  /*9660*/  BRA `(.L_x_195) ;  /* 0xfffffff0003c7947 */ /* 0x000fea000383ffff */
.L_x_177:
[----:B0-----:R0:W1:Y:S02]  /*9670*/  SYNCS.PHASECHK.TRANS64.TRYWAIT P0, [R21+URZ+0x20], R8 ;  /* 0x00002008150075a7 */ /* 0x001064000800017f */
[----:B-1----:R-:W-:Y:S05]  /*9680*/  @!P0 NANOSLEEP.SYNCS 0x989680 ;  /* 0x009896800000895d */ /* 0x002fea0003900000 */
[----:B------:R-:W1:Y:S02]  /*9690*/  @!P0 SYNCS.PHASECHK.TRANS64 P0, [R21+URZ+0x20], R8 ;  /* 0x00002008150085a7 */ /* 0x000e64000800007f */
[----:B-1----:R-:W-:Y:S05]  /*96a0*/  @!P0 BRA `(.L_x_177) ;  /* 0xfffffffc00f08947 */ /* 0x002fea000383ffff */
[----:B------:R-:W-:Y:S05]  /*96b0*/  BRA `(.L_x_196) ;  /* 0xfffffff000747947 */ /* 0x000fea000383ffff */
.L_x_185:
[----:B------:R-:W-:Y:S01]  /*96c0*/  BSSY B0, `(.L_x_197) ;  /* 0x0000006000007945 */ /* 0x000fe20003800000 */
[----:B------:R-:W-:-:S07]  /*96d0*/  IMAD.MOV.U32 R7, RZ, RZ, -0x1 ;  /* 0xffffffffff077424 */ /* 0x000fce00078e00ff */
[----:B------:R-:W-:Y:S05]  /*96e0*/  WARPSYNC.COLLECTIVE R7, `(.L_x_198) ;  /* 0x00000000070c7348 */ /* 0x000fea0003c00000 */
[----:B------:R-:W-:Y:S02]  /*96f0*/  ELECT P0, UR62, PT ;  /* 0x00000000003e782f */ /* 0x000fe40003800000 */
[----:B------:R-:W-:Y:S01]  /*9700*/  MOV R7, UR62 ;  /* 0x0000003e00077c02 */ /* 0x000fe20008000f00 */
[----:B------:R-:W-:Y:S10]  /*9710*/  ENDCOLLECTIVE ;  /* 0x000000000000791b */ /* 0x000ff40003800000 */
.L_x_198:
[----:B------:R-:W-:Y:S05]  /*9720*/  BSYNC B0 ;  /* 0x0000000000007941 */ /* 0x000fea0003800000 */
.L_x_197:
[----:B------:R-:W-:Y:S05]  /*9730*/  BRA `(.L_x_199) ;  /* 0xfffffff800c87947 */ /* 0x000fea000383ffff */
.L_x_189:
[----:B0-----:R0:W1:Y:S02]  /*9740*/  SYNCS.PHASECHK.TRANS64.TRYWAIT P0, [R5+URZ], R2 ;  /* 0x00000002050075a7 */ /* 0x001064000800017f */
[----:B-1----:R-:W-:Y:S05]  /*9750*/  @!P0 NANOSLEEP.SYNCS 0x989680 ;  /* 0x009896800000895d */ /* 0x002fea0003900000 */
[----:B------:R-:W1:Y:S02]  /*9760*/  @!P0 SYNCS.PHASECHK.TRANS64 P0, [R5+URZ], R2 ;  /* 0x00000002050085a7 */ /* 0x000e64000800007f */
[----:B-1----:R-:W-:Y:S05]  /*9770*/  @!P0 BRA `(.L_x_189) ;  /* 0xfffffffc00f08947 */ /* 0x002fea000383ffff */
[----:B------:R-:W-:Y:S05]  /*9780*/  BRA `(.L_x_200) ;  /* 0xfffffffc00087947 */ /* 0x000fea000383ffff */
.L_x_190:
[----:B0-----:R0:W1:Y:S02]  /*9790*/  SYNCS.PHASECHK.TRANS64.TRYWAIT P0, [R7+URZ], R4 ;  /* 0x00000004070075a7 */ /* 0x001064000800017f */
[----:B-1----:R-:W-:Y:S05]  /*97a0*/  @!P0 NANOSLEEP.SYNCS 0x989680 ;  /* 0x009896800000895d */ /* 0x002fea0003900000 */
[----:B------:R-:W1:Y:S02]  /*97b0*/  @!P0 SYNCS.PHASECHK.TRANS64 P0, [R7+URZ], R4 ;  /* 0x00000004070085a7 */ /* 0x000e64000800007f */
[----:B-1----:R-:W-:Y:S05]  /*97c0*/  @!P0 BRA `(.L_x_190) ;  /* 0xfffffffc00f08947 */ /* 0x002fea000383ffff */
[----:B------:R-:W-:Y:S05]  /*97d0*/  BRA `(.L_x_201) ;  /* 0xfffffffc00187947 */ /* 0x000fea000383ffff */
.L_x_191:
[----:B-1----:R1:W2:Y:S02]  /*97e0*/  SYNCS.PHASECHK.TRANS64.TRYWAIT P0, [R6+URZ], R5 ;  /* 0x00000005060075a7 */ /* 0x0022a4000800017f */
[----:B--2---:R-:W-:Y:S05]  /*97f0*/  @!P0 NANOSLEEP.SYNCS 0x989680 ;  /* 0x009896800000895d */ /* 0x004fea0003900000 */
[----:B------:R-:W2:Y:S02]  /*9800*/  @!P0 SYNCS.PHASECHK.TRANS64 P0, [R6+URZ], R5 ;  /* 0x00000005060085a7 */ /* 0x000ea4000800007f */
[----:B--2---:R-:W-:Y:S05]  /*9810*/  @!P0 BRA `(.L_x_191) ;  /* 0xfffffffc00f08947 */ /* 0x004fea000383ffff */
[----:B------:R-:W-:Y:S05]  /*9820*/  BRA `(.L_x_202) ;  /* 0xfffffffc00207947 */ /* 0x000fea000383ffff */
.L_x_203:
[----:B------:R-:W-:-:S00]  /*9830*/  BRA `(.L_x_203) ;  /* 0xfffffffc00fc7947 */ /* 0x000fc0000383ffff */
[----:B------:R-:W-:-:S00]  /*9840*/  NOP ;  /* 0x0000000000007918 */ /* 0x000fc00000000000 */
        /* <DEDUP_REMOVED lines=11> */
.L_x_204:


//--------------------- .nv.shared._ZN7cutlass13device_kernelINS_4gemm6kernel13GemmUniversalIN4cute5tupleIJiiiiEEENS1_10collective13CollectiveMmaINS1_37MainloopSm90TmaGmmaWarpSpecializedFP8ILi4ENS5_IJNS4_1CILi2EEENSA_ILi1EEESC_EEENS1_35KernelTmaWarpSpecializedCooperativeEEENS5_IJNSA_ILi256EEENSA_ILi64EEENSA_ILi32EEEEEENS_12float_e5m2_tENS5_IJlSC_lEEESK_SL_NS4_8TiledMMAINS4_8MMA_AtomIJNS4_4SM904GMMA30MMA_64x64x32_F32E5M2E5M2_SS_TNILNSP_7ScaleInE1ELSR_1EEEEEENS4_6LayoutISD_NS5_IJSC_NSA_ILi0EEESV_EEEEENS5_IJNS4_10UnderscoreESY_SY_EEEEENS4_13SM90_TMA_LOADENS4_14ComposedLayoutINS4_7SwizzleILi1ELi4ELi3EEENS4_18smem_ptr_flag_bitsILi8EEENSU_INS5_IJNSA_ILi8EEESI_EEENS5_IJSI_SC_EEEEEEEvNS4_8identityENS4_23SM90_TMA_LOAD_MULTICASTES1B_vS1C_EENS_8epilogue10collective6detail29Sm90TmaWarpSpecializedAdapterINS1G_15DefaultEpilogueISK_SL_SL_NS1F_6thread17LinearCombinationISK_Li1EffLNS1K_9ScaleType4KindE0ELNS_15FloatRoundStyleE2ESK_EENS1_15EpilogueDefaultEEEEEvvEEEEvNT_6ParamsE --------------------------
	.section	.nv.shared._ZN7cutlass13device_kernelINS_4gemm6kernel13GemmUniversalIN4cute5tupleIJiiiiEEENS1_10collective13CollectiveMmaINS1_37MainloopSm90TmaGmmaWarpSpecializedFP8ILi4ENS5_IJNS4_1CILi2EEENSA_ILi1EEESC_EEENS1_35KernelTmaWarpSpecializedCooperativeEEENS5_IJNSA_ILi256EEENSA_ILi64EEENSA_ILi32EEEEEENS_12float_e5m2_tENS5_IJlSC_lEEESK_SL_NS4_8TiledMMAINS4_8MMA_AtomIJNS4_4SM904GMMA30MMA_64x64x32_F32E5M2E5M2_SS_TNILNSP_7ScaleInE1ELSR_1EEEEEENS4_6LayoutISD_NS5_IJSC_NSA_ILi0EEESV_EEEEENS5_IJNS4_10UnderscoreESY_SY_EEEEENS4_13SM90_TMA_LOADENS4_14ComposedLayoutINS4_7SwizzleILi1ELi4ELi3EEENS4_18smem_ptr_flag_bitsILi8EEENSU_INS5_IJNSA_ILi8EEESI_EEENS5_IJSI_SC_EEEEEEEvNS4_8identityENS4_23SM90_TMA_LOAD_MULTICASTES1B_vS1C_EENS_8epilogue10collective6detail29Sm90TmaWarpSpecializedAdapterINS1G_15DefaultEpilogueISK_SL_SL_NS1F_6thread17LinearCombinationISK_Li1EffLNS1K_9ScaleType4KindE0ELNS_15FloatRoundStyleE2ESK_EENS1_15EpilogueDefaultEEEEEvvEEEEvNT_6ParamsE,"aw",@nobits
	.sectionflags	@""
	.align	16
	.zero		1024


//--------------------- .nv.shared.reserved.0     --------------------------
	.section	.nv.shared.reserved.0,"aw",@nobits
	.weak		__nv_reservedSMEM_offset_0_alias
	.size		__nv_reservedSMEM_offset_0_alias, 0, 0
	.other		__nv_reservedSMEM_offset_0_alias,@"STO_CUDA_RESERVED_SHARED STV_DEFAULT"
__nv_reservedSMEM_offset_0_alias:
	.zero		0


//--------------------- .nv.global                --------------------------
	.section	.nv.global,"aw",@nobits
.nv.global:
	.type		_ZN39_INTERNAL_4b51fe51_4_k_cu_fd68273b_56084cute1_E,@object
	.size		_ZN39_INTERNAL_4b51fe51_4_k_cu_fd68273b_56084cute1_E,(_ZN39_INTERNAL_4b51fe51_4_k_cu_fd68273b_56084cuda3std3__45__cpo6cbeginE - _ZN39_INTERNAL_4b51fe51_4_k_cu_fd68273b_56084cute1_E)
_ZN39_INTERNAL_4b51fe51_4_k_cu_fd68273b_56084cute1_E:
	.zero		1
	.type		_ZN39_INTERNAL_4b51fe51_4_k_cu_fd68273b_56084cuda3std3__45__cpo6cbeginE,@object
	.size		_ZN39_INTERNAL_4b51fe51_4_k_cu_fd68273b_56084cuda3std3__45__cpo6cbeginE,(_ZN39_INTERNAL_4b51fe51_4_k_cu_fd68273b_56084cuda3std3__48in_placeE - _ZN39_INTERNAL_4b51fe51_4_k_cu_fd68273b_56084cuda3std3__45__cpo6cbeginE)
_ZN39_INTERNAL_4b51fe51_4_k_cu_fd68273b_56084cuda3std3__45__cpo6cbeginE:
	.zero		1
	.type		_ZN39_INTERNAL_4b51fe51_4_k_cu_fd68273b_56084cuda3std3__48in_placeE,@object
	.size		_ZN39_INTERNAL_4b51fe51_4_k_cu_fd68273b_56084cuda3std3__48in_placeE,(_ZN39_INTERNAL_4b51fe51_4_k_cu_fd68273b_56084cuda3std6ranges3__45__cpo9iter_moveE - _ZN39_INTERNAL_4b51fe51_4_k_cu_fd68273b_56084cuda3std3__48in_placeE)
_ZN39_INTERNAL_4b51fe51_4_k_cu_fd68273b_56084cuda3std3__48in_placeE:
	.zero		1
	.type		_ZN39_INTERNAL_4b51fe51_4_k_cu_fd68273b_56084cuda3std6ranges3__45__cpo9iter_moveE,@object
	.size		_ZN39_INTERNAL_4b51fe51_4_k_cu_fd68273b_56084cuda3std6ranges3__45__cpo9iter_moveE,(_ZN39_INTERNAL_4b51fe51_4_k_cu_fd68273b_56084cuda3std3__45__cpo5beginE - _ZN39_INTERNAL_4b51fe51_4_k_cu_fd68273b_56084cuda3std6ranges3__45__cpo9iter_moveE)
_ZN39_INTERNAL_4b51fe51_4_k_cu_fd68273b_56084cuda3std6ranges3__45__cpo9iter_moveE:
	.zero		1
	.type		_ZN39_INTERNAL_4b51fe51_4_k_cu_fd68273b_56084cuda3std3__45__cpo5beginE,@object
	.size		_ZN39_INTERNAL_4b51fe51_4_k_cu_fd68273b_56084cuda3std3__45__cpo5beginE,(_ZN39_INTERNAL_4b51fe51_4_k_cu_fd68273b_56084cuda3std3__441_GLOBAL__N__4b51fe51_4_k_cu_fd68273b_56086ignoreE - _ZN39_INTERNAL_4b51fe51_4_k_cu_fd68273b_56084cuda3std3__45__cpo5beginE)
_ZN39_INTERNAL_4b51fe51_4_k_cu_fd68273b_56084cuda3std3__45__cpo5beginE:
	.zero		1
	.type		_ZN39_INTERNAL_4b51fe51_4_k_cu_fd68273b_56084cuda3std3__441_GLOBAL__N__4b51fe51_4_k_cu_fd68273b_56086ignoreE,@object
	.size		_ZN39_INTERNAL_4b51fe51_4_k_cu_fd68273b_56084cuda3std3__441_GLOBAL__N__4b51fe51_4_k_cu_fd68273b_56086ignoreE,(_ZN39_INTERNAL_4b51fe51_4_k_cu_fd68273b_56084cute7productE - _ZN39_INTERNAL_4b51fe51_4_k_cu_fd68273b_56084cuda3std3__441_GLOBAL__N__4b51fe51_4_k_cu_fd68273b_56086ignoreE)
_ZN39_INTERNAL_4b51fe51_4_k_cu_fd68273b_56084cuda3std3__441_GLOBAL__N__4b51fe51_4_k_cu_fd68273b_56086ignoreE:
	.zero		1
	.type		_ZN39_INTERNAL_4b51fe51_4_k_cu_fd68273b_56084cute7productE,@object
	.size		_ZN39_INTERNAL_4b51fe51_4_k_cu_fd68273b_56084cute7productE,(_ZN39_INTERNAL_4b51fe51_4_k_cu_fd68273b_56084cuda3std3__45__cpo3endE - _ZN39_INTERNAL_4b51fe51_4_k_cu_fd68273b_56084cute7productE)
_ZN39_INTERNAL_4b51fe51_4_k_cu_fd68273b_56084cute7productE:
	.zero		1
	.type		_ZN39_INTERNAL_4b51fe51_4_k_cu_fd68273b_56084cuda3std3__45__cpo3endE,@object
	.size		_ZN39_INTERNAL_4b51fe51_4_k_cu_fd68273b_56084cuda3std3__45__cpo3endE,(_ZN39_INTERNAL_4b51fe51_4_k_cu_fd68273b_56084cuda3std3__419piecewise_constructE - _ZN39_INTERNAL_4b51fe51_4_k_cu_fd68273b_56084cuda3std3__45__cpo3endE)
_ZN39_INTERNAL_4b51fe51_4_k_cu_fd68273b_56084cuda3std3__45__cpo3endE:
	.zero		1
	.type		_ZN39_INTERNAL_4b51fe51_4_k_cu_fd68273b_56084cuda3std3__419piecewise_constructE,@object
	.size		_ZN39_INTERNAL_4b51fe51_4_k_cu_fd68273b_56084cuda3std3__419piecewise_constructE,(_ZN39_INTERNAL_4b51fe51_4_k_cu_fd68273b_56084cuda3std3__45__cpo4cendE - _ZN39_INTERNAL_4b51fe51_4_k_cu_fd68273b_56084cuda3std3__419piecewise_constructE)
_ZN39_INTERNAL_4b51fe51_4_k_cu_fd68273b_56084cuda3std3__419piecewise_constructE:
	.zero		1
	.type		_ZN39_INTERNAL_4b51fe51_4_k_cu_fd68273b_56084cuda3std3__45__cpo4cendE,@object
	.size		_ZN39_INTERNAL_4b51fe51_4_k_cu_fd68273b_56084cuda3std3__45__cpo4cendE,(_ZN39_INTERNAL_4b51fe51_4_k_cu_fd68273b_56084cuda3std6ranges3__45__cpo4swapE - _ZN39_INTERNAL_4b51fe51_4_k_cu_fd68273b_56084cuda3std3__45__cpo4cendE)
_ZN39_INTERNAL_4b51fe51_4_k_cu_fd68273b_56084cuda3std3__45__cpo4cendE:
	.zero		1
	.type		_ZN39_INTERNAL_4b51fe51_4_k_cu_fd68273b_56084cuda3std6ranges3__45__cpo4swapE,@object
	.size		_ZN39_INTERNAL_4b51fe51_4_k_cu_fd68273b_56084cuda3std6ranges3__45__cpo4swapE,(.L_7 - _ZN39_INTERNAL_4b51fe51_4_k_cu_fd68273b_56084cuda3std6ranges3__45__cpo4swapE)
_ZN39_INTERNAL_4b51fe51_4_k_cu_fd68273b_56084cuda3std6ranges3__45__cpo4swapE:
	.zero		1
.L_7:


//--------------------- .nv.constant0._ZN7cutlass13device_kernelINS_4gemm6kernel13GemmUniversalIN4cute5tupleIJiiiiEEENS1_10collective13CollectiveMmaINS1_37MainloopSm90TmaGmmaWarpSpecializedFP8ILi4ENS5_IJNS4_1CILi2EEENSA_ILi1EEESC_EEENS1_35KernelTmaWarpSpecializedCooperativeEEENS5_IJNSA_ILi256EEENSA_ILi64EEENSA_ILi32EEEEEENS_12float_e5m2_tENS5_IJlSC_lEEESK_SL_NS4_8TiledMMAINS4_8MMA_AtomIJNS4_4SM904GMMA30MMA_64x64x32_F32E5M2E5M2_SS_TNILNSP_7ScaleInE1ELSR_1EEEEEENS4_6LayoutISD_NS5_IJSC_NSA_ILi0EEESV_EEEEENS5_IJNS4_10UnderscoreESY_SY_EEEEENS4_13SM90_TMA_LOADENS4_14ComposedLayoutINS4_7SwizzleILi1ELi4ELi3EEENS4_18smem_ptr_flag_bitsILi8EEENSU_INS5_IJNSA_ILi8EEESI_EEENS5_IJSI_SC_EEEEEEEvNS4_8identityENS4_23SM90_TMA_LOAD_MULTICASTES1B_vS1C_EENS_8epilogue10collective6detail29Sm90TmaWarpSpecializedAdapterINS1G_15DefaultEpilogueISK_SL_SL_NS1F_6thread17LinearCombinationISK_Li1EffLNS1K_9ScaleType4KindE0ELNS_15FloatRoundStyleE2ESK_EENS1_15EpilogueDefaultEEEEEvvEEEEvNT_6ParamsE --------------------------
	.section	.nv.constant0._ZN7cutlass13device_kernelINS_4gemm6kernel13GemmUniversalIN4cute5tupleIJiiiiEEENS1_10collective13CollectiveMmaINS1_37MainloopSm90TmaGmmaWarpSpecializedFP8ILi4ENS5_IJNS4_1CILi2EEENSA_ILi1EEESC_EEENS1_35KernelTmaWarpSpecializedCooperativeEEENS5_IJNSA_ILi256EEENSA_ILi64EEENSA_ILi32EEEEEENS_12float_e5m2_tENS5_IJlSC_lEEESK_SL_NS4_8TiledMMAINS4_8MMA_AtomIJNS4_4SM904GMMA30MMA_64x64x32_F32E5M2E5M2_SS_TNILNSP_7ScaleInE1ELSR_1EEEEEENS4_6LayoutISD_NS5_IJSC_NSA_ILi0EEESV_EEEEENS5_IJNS4_10UnderscoreESY_SY_EEEEENS4_13SM90_TMA_LOADENS4_14ComposedLayoutINS4_7SwizzleILi1ELi4ELi3EEENS4_18smem_ptr_flag_bitsILi8EEENSU_INS5_IJNSA_ILi8EEESI_EEENS5_IJSI_SC_EEEEEEEvNS4_8identityENS4_23SM90_TMA_LOAD_MULTICASTES1B_vS1C_EENS_8epilogue10collective6detail29Sm90TmaWarpSpecializedAdapterINS1G_15DefaultEpilogueISK_SL_SL_NS1F_6thread17LinearCombinationISK_Li1EffLNS1K_9ScaleType4KindE0ELNS_15FloatRoundStyleE2ESK_EENS1_15EpilogueDefaultEEEEEvvEEEEvNT_6ParamsE,"a",@progbits
	.sectionflags	@""
	.align	4
.nv.constant0._ZN7cutlass13device_kernelINS_4gemm6kernel13GemmUniversalIN4cute5tupleIJiiiiEEENS1_10collective13CollectiveMmaINS1_37MainloopSm90TmaGmmaWarpSpecializedFP8ILi4ENS5_IJNS4_1CILi2EEENSA_ILi1EEESC_EEENS1_35KernelTmaWarpSpecializedCooperativeEEENS5_IJNSA_ILi256EEENSA_ILi64EEENSA_ILi32EEEEEENS_12float_e5m2_tENS5_IJlSC_lEEESK_SL_NS4_8TiledMMAINS4_8MMA_AtomIJNS4_4SM904GMMA30MMA_64x64x32_F32E5M2E5M2_SS_TNILNSP_7ScaleInE1ELSR_1EEEEEENS4_6LayoutISD_NS5_IJSC_NSA_ILi0EEESV_EEEEENS5_IJNS4_10UnderscoreESY_SY_EEEEENS4_13SM90_TMA_LOADENS4_14ComposedLayoutINS4_7SwizzleILi1ELi4ELi3EEENS4_18smem_ptr_flag_bitsILi8EEENSU_INS5_IJNSA_ILi8EEESI_EEENS5_IJSI_SC_EEEEEEEvNS4_8identityENS4_23SM90_TMA_LOAD_MULTICASTES1B_vS1C_EENS_8epilogue10collective6detail29Sm90TmaWarpSpecializedAdapterINS1G_15DefaultEpilogueISK_SL_SL_NS1F_6thread17LinearCombinationISK_Li1EffLNS1K_9ScaleType4KindE0ELNS_15FloatRoundStyleE2ESK_EENS1_15EpilogueDefaultEEEEEvvEEEEvNT_6ParamsE:
	.zero		1664


//--------------------- SYMBOLS --------------------------

	.type		.nv.reservedSmem.offset0,@object
	.size		.nv.reservedSmem.offset0,0x4
